	.target	sm_90a

	.elftype	@"ET_EXEC"


//--------------------- .note.nv.tkinfo           --------------------------
	.section	.note.nv.tkinfo,"",@"SHT_NOTE"
	.sectionflags	@"SHF_NOTE_NV_TKINFO"
	.tkinfo
        /*0018*/ 	.word	0x00000002
        /*0030*/ 	.string	""
        /*0030*/ 	.string	"ptxas"
        /*0030*/ 	.string	"Cuda compilation tools, release 13.0, V13.0.88"
        /*0030*/ 	.string	"Build cuda_13.0.r13.0/compiler.36424714_0"
        /*0030*/ 	.string	"-arch sm_90a -m 64 "



//--------------------- .note.nv.cuinfo           --------------------------
	.section	.note.nv.cuinfo,"",@"SHT_NOTE"
	.sectionflags	@"SHF_NOTE_NV_CUINFO"
        /*0018*/ 	.short	0x0002
        /*001a*/ 	.short	0x005a
        /*001c*/ 	.short	0x0082
	.zero		2


//--------------------- .nv.info                  --------------------------
	.section	.nv.info,"",@"SHT_CUDA_INFO"
	.align	4


	//----- nvinfo : EIATTR_REGCOUNT
	.align		4
        /*0000*/ 	.byte	0x04, 0x2f
        /*0002*/ 	.short	(.L_12 - .L_11)
	.align		4
.L_11:
        /*0004*/ 	.word	index@(_ZN7cutlass13device_kernelINS_4gemm6kernel13GemmUniversalIN4cute5tupleIJiiiiEEENS1_10collective13CollectiveMmaINS1_37MainloopSm90TmaGmmaWarpSpecializedFP8ILi14ENS5_IJNS4_1CILi4EEENSA_ILi2EEENSA_ILi1EEEEEENS1_35KernelTmaWarpSpecializedCooperativeEEENS5_IJNSA_ILi128EEESH_NSA_ILi64EEEEEENS_12float_e4m3_tENS5_IJlSD_lEEESK_SL_NS4_8TiledMMAINS4_8MMA_AtomIJNS4_4SM904GMMA31MMA_64x128x32_F32E4M3E4M3_SS_TNILNSP_7ScaleInE1ELSR_1EEEEEENS4_6LayoutINS5_IJSC_SD_SD_EEENS5_IJSD_NSA_ILi0EEESW_EEEEENS5_IJNS4_10UnderscoreESZ_SZ_EEEEENS4_23SM90_TMA_LOAD_MULTICASTENS4_14ComposedLayoutINS4_7SwizzleILi2ELi4ELi3EEENS4_18smem_ptr_flag_bitsILi8EEENSU_INS5_IJNSA_ILi8EEESI_EEENS5_IJSI_SD_EEEEEEEvNS4_8identityES12_S1C_vS1D_EENS_8epilogue10collective6detail29Sm90TmaWarpSpecializedAdapterINS1G_15DefaultEpilogueISK_SL_SL_NS1F_6thread17LinearCombinationISK_Li1EffLNS1K_9ScaleType4KindE0ELNS_15FloatRoundStyleE2ESK_EENS1_15EpilogueDefaultEEEEEvvEEEEvNT_6ParamsE)
        /*0008*/ 	.word	0x000000a8


	//----- nvinfo : EIATTR_FRAME_SIZE
	.align		4
.L_12:
        /*000c*/ 	.byte	0x04, 0x11
        /*000e*/ 	.short	(.L_14 - .L_13)
	.align		4
.L_13:
        /*0010*/ 	.word	index@(_ZN7cutlass13device_kernelINS_4gemm6kernel13GemmUniversalIN4cute5tupleIJiiiiEEENS1_10collective13CollectiveMmaINS1_37MainloopSm90TmaGmmaWarpSpecializedFP8ILi14ENS5_IJNS4_1CILi4EEENSA_ILi2EEENSA_ILi1EEEEEENS1_35KernelTmaWarpSpecializedCooperativeEEENS5_IJNSA_ILi128EEESH_NSA_ILi64EEEEEENS_12float_e4m3_tENS5_IJlSD_lEEESK_SL_NS4_8TiledMMAINS4_8MMA_AtomIJNS4_4SM904GMMA31MMA_64x128x32_F32E4M3E4M3_SS_TNILNSP_7ScaleInE1ELSR_1EEEEEENS4_6LayoutINS5_IJSC_SD_SD_EEENS5_IJSD_NSA_ILi0EEESW_EEEEENS5_IJNS4_10UnderscoreESZ_SZ_EEEEENS4_23SM90_TMA_LOAD_MULTICASTENS4_14ComposedLayoutINS4_7SwizzleILi2ELi4ELi3EEENS4_18smem_ptr_flag_bitsILi8EEENSU_INS5_IJNSA_ILi8EEESI_EEENS5_IJSI_SD_EEEEEEEvNS4_8identityES12_S1C_vS1D_EENS_8epilogue10collective6detail29Sm90TmaWarpSpecializedAdapterINS1G_15DefaultEpilogueISK_SL_SL_NS1F_6thread17LinearCombinationISK_Li1EffLNS1K_9ScaleType4KindE0ELNS_15FloatRoundStyleE2ESK_EENS1_15EpilogueDefaultEEEEEvvEEEEvNT_6ParamsE)
        /*0014*/ 	.word	0x00000000


	//----- nvinfo : EIATTR_MIN_STACK_SIZE
	.align		4
.L_14:
        /*0018*/ 	.byte	0x04, 0x12
        /*001a*/ 	.short	(.L_16 - .L_15)
	.align		4
.L_15:
        /*001c*/ 	.word	index@(_ZN7cutlass13device_kernelINS_4gemm6kernel13GemmUniversalIN4cute5tupleIJiiiiEEENS1_10collective13CollectiveMmaINS1_37MainloopSm90TmaGmmaWarpSpecializedFP8ILi14ENS5_IJNS4_1CILi4EEENSA_ILi2EEENSA_ILi1EEEEEENS1_35KernelTmaWarpSpecializedCooperativeEEENS5_IJNSA_ILi128EEESH_NSA_ILi64EEEEEENS_12float_e4m3_tENS5_IJlSD_lEEESK_SL_NS4_8TiledMMAINS4_8MMA_AtomIJNS4_4SM904GMMA31MMA_64x128x32_F32E4M3E4M3_SS_TNILNSP_7ScaleInE1ELSR_1EEEEEENS4_6LayoutINS5_IJSC_SD_SD_EEENS5_IJSD_NSA_ILi0EEESW_EEEEENS5_IJNS4_10UnderscoreESZ_SZ_EEEEENS4_23SM90_TMA_LOAD_MULTICASTENS4_14ComposedLayoutINS4_7SwizzleILi2ELi4ELi3EEENS4_18smem_ptr_flag_bitsILi8EEENSU_INS5_IJNSA_ILi8EEESI_EEENS5_IJSI_SD_EEEEEEEvNS4_8identityES12_S1C_vS1D_EENS_8epilogue10collective6detail29Sm90TmaWarpSpecializedAdapterINS1G_15DefaultEpilogueISK_SL_SL_NS1F_6thread17LinearCombinationISK_Li1EffLNS1K_9ScaleType4KindE0ELNS_15FloatRoundStyleE2ESK_EENS1_15EpilogueDefaultEEEEEvvEEEEvNT_6ParamsE)
        /*0020*/ 	.word	0x00000000
.L_16:


//--------------------- .nv.compat                --------------------------
	.section	.nv.compat,"",@"SHT_CUDA_COMPAT_INFO"
	.align	4
        /*0000*/ 	.byte	0x02, 0x09, 0x01, 0x00, 0x02, 0x02, 0x04, 0x00, 0x02, 0x05, 0x05, 0x00, 0x03, 0x07, 0x01, 0x01
        /*0010*/ 	.byte	0x02, 0x03, 0x01, 0x00, 0x02, 0x06, 0x01, 0x00, 0x04, 0x0b, 0x08, 0x00, 0x00, 0x00, 0x00, 0x00
        /*0020*/ 	.byte	0x00, 0x00, 0x00, 0x00


//--------------------- .nv.info._ZN7cutlass13device_kernelINS_4gemm6kernel13GemmUniversalIN4cute5tupleIJiiiiEEENS1_10collective13CollectiveMmaINS1_37MainloopSm90TmaGmmaWarpSpecializedFP8ILi14ENS5_IJNS4_1CILi4EEENSA_ILi2EEENSA_ILi1EEEEEENS1_35KernelTmaWarpSpecializedCooperativeEEENS5_IJNSA_ILi128EEESH_NSA_ILi64EEEEEENS_12float_e4m3_tENS5_IJlSD_lEEESK_SL_NS4_8TiledMMAINS4_8MMA_AtomIJNS4_4SM904GMMA31MMA_64x128x32_F32E4M3E4M3_SS_TNILNSP_7ScaleInE1ELSR_1EEEEEENS4_6LayoutINS5_IJSC_SD_SD_EEENS5_IJSD_NSA_ILi0EEESW_EEEEENS5_IJNS4_10UnderscoreESZ_SZ_EEEEENS4_23SM90_TMA_LOAD_MULTICASTENS4_14ComposedLayoutINS4_7SwizzleILi2ELi4ELi3EEENS4_18smem_ptr_flag_bitsILi8EEENSU_INS5_IJNSA_ILi8EEESI_EEENS5_IJSI_SD_EEEEEEEvNS4_8identityES12_S1C_vS1D_EENS_8epilogue10collective6detail29Sm90TmaWarpSpecializedAdapterINS1G_15DefaultEpilogueISK_SL_SL_NS1F_6thread17LinearCombinationISK_Li1EffLNS1K_9ScaleType4KindE0ELNS_15FloatRoundStyleE2ESK_EENS1_15EpilogueDefaultEEEEEvvEEEEvNT_6ParamsE --------------------------
	.section	.nv.info._ZN7cutlass13device_kernelINS_4gemm6kernel13GemmUniversalIN4cute5tupleIJiiiiEEENS1_10collective13CollectiveMmaINS1_37MainloopSm90TmaGmmaWarpSpecializedFP8ILi14ENS5_IJNS4_1CILi4EEENSA_ILi2EEENSA_ILi1EEEEEENS1_35KernelTmaWarpSpecializedCooperativeEEENS5_IJNSA_ILi128EEESH_NSA_ILi64EEEEEENS_12float_e4m3_tENS5_IJlSD_lEEESK_SL_NS4_8TiledMMAINS4_8MMA_AtomIJNS4_4SM904GMMA31MMA_64x128x32_F32E4M3E4M3_SS_TNILNSP_7ScaleInE1ELSR_1EEEEEENS4_6LayoutINS5_IJSC_SD_SD_EEENS5_IJSD_NSA_ILi0EEESW_EEEEENS5_IJNS4_10UnderscoreESZ_SZ_EEEEENS4_23SM90_TMA_LOAD_MULTICASTENS4_14ComposedLayoutINS4_7SwizzleILi2ELi4ELi3EEENS4_18smem_ptr_flag_bitsILi8EEENSU_INS5_IJNSA_ILi8EEESI_EEENS5_IJSI_SD_EEEEEEEvNS4_8identityES12_S1C_vS1D_EENS_8epilogue10collective6detail29Sm90TmaWarpSpecializedAdapterINS1G_15DefaultEpilogueISK_SL_SL_NS1F_6thread17LinearCombinationISK_Li1EffLNS1K_9ScaleType4KindE0ELNS_15FloatRoundStyleE2ESK_EENS1_15EpilogueDefaultEEEEEvvEEEEvNT_6ParamsE,"",@"SHT_CUDA_INFO"
	.sectionflags	@""
	.align	4


	//----- nvinfo : EIATTR_CUDA_API_VERSION
	.align		4
        /*0000*/ 	.byte	0x04, 0x37
        /*0002*/ 	.short	(.L_18 - .L_17)
.L_17:
        /*0004*/ 	.word	0x00000082


	//----- nvinfo : EIATTR_KPARAM_INFO
	.align		4
.L_18:
        /*0008*/ 	.byte	0x04, 0x17
        /*000a*/ 	.short	(.L_20 - .L_19)
.L_19:
        /*000c*/ 	.word	0x00000000
        /*0010*/ 	.short	0x0000
        /*0012*/ 	.short	0x0070
        /*0014*/ 	.byte	0x00, 0xf0, 0x01, 0x10


	//----- nvinfo : EIATTR_SPARSE_MMA_MASK
	.align		4
.L_20:
        /*0018*/ 	.byte	0x03, 0x50
        /*001a*/ 	.short	0x0000


	//----- nvinfo : EIATTR_MAXREG_COUNT
	.align		4
        /*001c*/ 	.byte	0x03, 0x1b
        /*001e*/ 	.short	0x00a8


	//----- nvinfo : EIATTR_NUM_BARRIERS
	.align		4
        /*0020*/ 	.byte	0x02, 0x4c
        /*0022*/ 	.byte	0x01
	.zero		1


	//----- nvinfo : EIATTR_MERCURY_ISA_VERSION
	.align		4
        /*0024*/ 	.byte	0x03, 0x5f
        /*0026*/ 	.short	0x0101


	//----- nvinfo : EIATTR_INT_WARP_WIDE_INSTR_OFFSETS
	.align		4
        /*0028*/ 	.byte	0x04, 0x31
        /*002a*/ 	.short	(.L_22 - .L_21)


	//   ....[0]....
.L_21:
        /*002c*/ 	.word	0x00000610


	//   ....[1]....
        /*0030*/ 	.word	0x00000630


	//   ....[2]....
        /*0034*/ 	.word	0x000007c0


	//----- nvinfo : EIATTR_COOP_GROUP_MASK_REGIDS
	.align		4
.L_22:
        /*0038*/ 	.byte	0x04, 0x29
        /*003a*/ 	.short	(.L_24 - .L_23)


	//   ....[0]....
.L_23:
        /*003c*/ 	.word	0xffffffff


	//   ....[1]....
        /*0040*/ 	.word	0xffffffff


	//   ....[2]....
        /*0044*/ 	.word	0xffffffff


	//   ....[3]....
        /*0048*/ 	.word	0xffffffff


	//   ....[4]....
        /*004c*/ 	.word	0xffffffff


	//   ....[5]....
        /*0050*/ 	.word	0xffffffff


	//----- nvinfo : EIATTR_COOP_GROUP_INSTR_OFFSETS
	.align		4
.L_24:
        /*0054*/ 	.byte	0x04, 0x28
        /*0056*/ 	.short	(.L_26 - .L_25)


	//   ....[0]....
.L_25:
        /*0058*/ 	.word	0x00000060


	//   ....[1]....
        /*005c*/ 	.word	0x00000070


	//   ....[2]....
        /*0060*/ 	.word	0x00000130


	//   ....[3]....
        /*0064*/ 	.word	0x00000440


	//   ....[4]....
        /*0068*/ 	.word	0x00000980


	//   ....[5]....
        /*006c*/ 	.word	0x00001400


	//----- nvinfo : EIATTR_REG_RECONFIG
	.align		4
.L_26:
        /*0070*/ 	.byte	0x01, 0x54
	.zero		2


	//----- nvinfo : EIATTR_MBARRIER_INSTR_OFFSETS
	.align		4
        /*0074*/ 	.byte	0x04, 0x39
        /*0076*/ 	.short	(.L_28 - .L_27)


	//   ....[0]....
.L_27:
        /*0078*/ 	.word	0x00000250
        /*007c*/ 	.word	0x000000ff
        /*0080*/ 	.word	0x00000000
        /*0084*/ 	.short	0x0100
        /*0086*/ 	.byte	0x08
	.zero		1


	//   ....[1]....
        /*0088*/ 	.word	0x00000260
        /*008c*/ 	.word	0x000000ff
        /*0090*/ 	.word	0x00000070
        /*0094*/ 	.short	0x0100
        /*0096*/ 	.byte	0x08
	.zero		1


	//   ....[2]....
        /*0098*/ 	.word	0x00000270
        /*009c*/ 	.word	0x000000ff
        /*00a0*/ 	.word	0x00000008
        /*00a4*/ 	.short	0x0100
        /*00a6*/ 	.byte	0x08
	.zero		1


	//   ....[3]....
        /*00a8*/ 	.word	0x00000280
        /*00ac*/ 	.word	0x000000ff
        /*00b0*/ 	.word	0x00000078
        /*00b4*/ 	.short	0x0100
        /*00b6*/ 	.byte	0x08
	.zero		1


	//   ....[4]....
        /*00b8*/ 	.word	0x00000290
        /*00bc*/ 	.word	0x000000ff
        /*00c0*/ 	.word	0x00000010
        /*00c4*/ 	.short	0x0100
        /*00c6*/ 	.byte	0x08
	.zero		1


	//   ....[5]....
        /*00c8*/ 	.word	0x000002a0
        /*00cc*/ 	.word	0x000000ff
        /*00d0*/ 	.word	0x00000080
        /*00d4*/ 	.short	0x0100
        /*00d6*/ 	.byte	0x08
	.zero		1


	//   ....[6]....
        /*00d8*/ 	.word	0x000002b0
        /*00dc*/ 	.word	0x000000ff
        /*00e0*/ 	.word	0x00000018
        /*00e4*/ 	.short	0x0100
        /*00e6*/ 	.byte	0x08
	.zero		1


	//   ....[7]....
        /*00e8*/ 	.word	0x000002c0
        /*00ec*/ 	.word	0x000000ff
        /*00f0*/ 	.word	0x00000088
        /*00f4*/ 	.short	0x0100
        /*00f6*/ 	.byte	0x08
	.zero		1


	//   ....[8]....
        /*00f8*/ 	.word	0x000002d0
        /*00fc*/ 	.word	0x000000ff
        /*0100*/ 	.word	0x00000020
        /*0104*/ 	.short	0x0100
        /*0106*/ 	.byte	0x08
	.zero		1


	//   ....[9]....
        /*0108*/ 	.word	0x000002e0
        /*010c*/ 	.word	0x000000ff
        /*0110*/ 	.word	0x00000090
        /*0114*/ 	.short	0x0100
        /*0116*/ 	.byte	0x08
	.zero		1


	//   ....[10]....
        /*0118*/ 	.word	0x000002f0
        /*011c*/ 	.word	0x000000ff
        /*0120*/ 	.word	0x00000028
        /*0124*/ 	.short	0x0100
        /*0126*/ 	.byte	0x08
	.zero		1


	//   ....[11]....
        /*0128*/ 	.word	0x00000300
        /*012c*/ 	.word	0x000000ff
        /*0130*/ 	.word	0x00000098
        /*0134*/ 	.short	0x0100
        /*0136*/ 	.byte	0x08
	.zero		1


	//   ....[12]....
        /*0138*/ 	.word	0x00000310
        /*013c*/ 	.word	0x000000ff
        /*0140*/ 	.word	0x00000030
        /*0144*/ 	.short	0x0100
        /*0146*/ 	.byte	0x08
	.zero		1


	//   ....[13]....
        /*0148*/ 	.word	0x00000320
        /*014c*/ 	.word	0x000000ff
        /*0150*/ 	.word	0x000000a0
        /*0154*/ 	.short	0x0100
        /*0156*/ 	.byte	0x08
	.zero		1


	//   ....[14]....
        /*0158*/ 	.word	0x00000330
        /*015c*/ 	.word	0x000000ff
        /*0160*/ 	.word	0x00000038
        /*0164*/ 	.short	0x0100
        /*0166*/ 	.byte	0x08
	.zero		1


	//   ....[15]....
        /*0168*/ 	.word	0x00000340
        /*016c*/ 	.word	0x000000ff
        /*0170*/ 	.word	0x000000a8
        /*0174*/ 	.short	0x0100
        /*0176*/ 	.byte	0x08
	.zero		1


	//   ....[16]....
        /*0178*/ 	.word	0x00000350
        /*017c*/ 	.word	0x000000ff
        /*0180*/ 	.word	0x00000040
        /*0184*/ 	.short	0x0100
        /*0186*/ 	.byte	0x08
	.zero		1


	//   ....[17]....
        /*0188*/ 	.word	0x00000360
        /*018c*/ 	.word	0x000000ff
        /*0190*/ 	.word	0x000000b0
        /*0194*/ 	.short	0x0100
        /*0196*/ 	.byte	0x08
	.zero		1


	//   ....[18]....
        /*0198*/ 	.word	0x00000370
        /*019c*/ 	.word	0x000000ff
        /*01a0*/ 	.word	0x00000048
        /*01a4*/ 	.short	0x0100
        /*01a6*/ 	.byte	0x08
	.zero		1


	//   ....[19]....
        /*01a8*/ 	.word	0x00000380
        /*01ac*/ 	.word	0x000000ff
        /*01b0*/ 	.word	0x000000b8
        /*01b4*/ 	.short	0x0100
        /*01b6*/ 	.byte	0x08
	.zero		1


	//   ....[20]....
        /*01b8*/ 	.word	0x00000390
        /*01bc*/ 	.word	0x000000ff
        /*01c0*/ 	.word	0x00000050
        /*01c4*/ 	.short	0x0100
        /*01c6*/ 	.byte	0x08
	.zero		1


	//   ....[21]....
        /*01c8*/ 	.word	0x000003a0
        /*01cc*/ 	.word	0x000000ff
        /*01d0*/ 	.word	0x000000c0
        /*01d4*/ 	.short	0x0100
        /*01d6*/ 	.byte	0x08
	.zero		1


	//   ....[22]....
        /*01d8*/ 	.word	0x000003b0
        /*01dc*/ 	.word	0x000000ff
        /*01e0*/ 	.word	0x00000058
        /*01e4*/ 	.short	0x0100
        /*01e6*/ 	.byte	0x08
	.zero		1


	//   ....[23]....
        /*01e8*/ 	.word	0x000003c0
        /*01ec*/ 	.word	0x000000ff
        /*01f0*/ 	.word	0x000000c8
        /*01f4*/ 	.short	0x0100
        /*01f6*/ 	.byte	0x08
	.zero		1


	//   ....[24]....
        /*01f8*/ 	.word	0x000003d0
        /*01fc*/ 	.word	0x000000ff
        /*0200*/ 	.word	0x00000060
        /*0204*/ 	.short	0x0100
        /*0206*/ 	.byte	0x08
	.zero		1


	//   ....[25]....
        /*0208*/ 	.word	0x000003e0
        /*020c*/ 	.word	0x000000ff
        /*0210*/ 	.word	0x000000d0
        /*0214*/ 	.short	0x0100
        /*0216*/ 	.byte	0x08
	.zero		1


	//   ....[26]....
        /*0218*/ 	.word	0x000003f0
        /*021c*/ 	.word	0x000000ff
        /*0220*/ 	.word	0x00000068
        /*0224*/ 	.short	0x0100
        /*0226*/ 	.byte	0x08
	.zero		1


	//   ....[27]....
        /*0228*/ 	.word	0x00000400
        /*022c*/ 	.word	0x000000ff
        /*0230*/ 	.word	0x000000d8
        /*0234*/ 	.short	0x0100
        /*0236*/ 	.byte	0x08
	.zero		1


	//   ....[28]....
        /*0238*/ 	.word	0x00000840
        /*023c*/ 	.word	0x000000ff
        /*0240*/ 	.word	0x000000f0
        /*0244*/ 	.short	0x0100
        /*0246*/ 	.byte	0x06
	.zero		1


	//   ....[29]....
        /*0248*/ 	.word	0x000008f0
        /*024c*/ 	.word	0x000000ff
        /*0250*/ 	.word	0x000000f8
        /*0254*/ 	.short	0x0100
        /*0256*/ 	.byte	0x06
	.zero		1


	//   ....[30]....
        /*0258*/ 	.word	0x00001930
        /*025c*/ 	.word	0x000000ff
        /*0260*/ 	.word	0x00000000
        /*0264*/ 	.short	0x010a
        /*0266*/ 	.byte	0x06
	.zero		1


	//   ....[31]....
        /*0268*/ 	.word	0x00001970
        /*026c*/ 	.word	0x000000ff
        /*0270*/ 	.word	0x00000000
        /*0274*/ 	.short	0x010a
        /*0276*/ 	.byte	0x06
	.zero		1


	//   ....[32]....
        /*0278*/ 	.word	0x000022a0
        /*027c*/ 	.word	0x000000ff
        /*0280*/ 	.word	0x00000000
        /*0284*/ 	.short	0x010a
        /*0286*/ 	.byte	0x0c
	.zero		1


	//   ....[33]....
        /*0288*/ 	.word	0x000022e0
        /*028c*/ 	.word	0x000000ff
        /*0290*/ 	.word	0x00000000
        /*0294*/ 	.short	0x010a
        /*0296*/ 	.byte	0x0c
	.zero		1


	//   ....[34]....
        /*0298*/ 	.word	0x00002910
        /*029c*/ 	.word	0x0000008c
        /*02a0*/ 	.word	0x00000000
        /*02a4*/ 	.short	0x0101
        /*02a6*/ 	.byte	0x3f
	.zero		1


	//   ....[35]....
        /*02a8*/ 	.word	0x00002fc0
        /*02ac*/ 	.word	0x0000000c
        /*02b0*/ 	.word	0x00000000
        /*02b4*/ 	.short	0x0101
        /*02b6*/ 	.byte	0x3f
	.zero		1


	//   ....[36]....
        /*02b8*/ 	.word	0x000089e0
        /*02bc*/ 	.word	0x00000012
        /*02c0*/ 	.word	0x00000070
        /*02c4*/ 	.short	0x010a
        /*02c6*/ 	.byte	0x3f
	.zero		1


	//   ....[37]....
        /*02c8*/ 	.word	0x00008d90
        /*02cc*/ 	.word	0x00000008
        /*02d0*/ 	.word	0x000000f8
        /*02d4*/ 	.short	0x0101
        /*02d6*/ 	.byte	0x3f
	.zero		1


	//   ....[38]....
        /*02d8*/ 	.word	0x000094b0
        /*02dc*/ 	.word	0x00000007
        /*02e0*/ 	.word	0x00000000
        /*02e4*/ 	.short	0x010a
        /*02e6*/ 	.byte	0x3f
	.zero		1


	//   ....[39]....
        /*02e8*/ 	.word	0x00009530
        /*02ec*/ 	.word	0x00000009
        /*02f0*/ 	.word	0x00000000
        /*02f4*/ 	.short	0x010a
        /*02f6*/ 	.byte	0x3f
	.zero		1


	//   ....[40]....
        /*02f8*/ 	.word	0x000095c0
        /*02fc*/ 	.word	0x00000006
        /*0300*/ 	.word	0x00000000
        /*0304*/ 	.short	0x010a
        /*0306*/ 	.byte	0x3f
	.zero		1


	//   ....[41]....
        /*0308*/ 	.word	0x00009650
        /*030c*/ 	.word	0x00000009
        /*0310*/ 	.word	0x00000000
        /*0314*/ 	.short	0x010a
        /*0316*/ 	.byte	0x3f
	.zero		1


	//   ....[42]....
        /*0318*/ 	.word	0x000096e0
        /*031c*/ 	.word	0x00000006
        /*0320*/ 	.word	0x00000000
        /*0324*/ 	.short	0x010a
        /*0326*/ 	.byte	0x3f
	.zero		1


	//   ....[43]....
        /*0328*/ 	.word	0x00009770
        /*032c*/ 	.word	0x00000009
        /*0330*/ 	.word	0x00000000
        /*0334*/ 	.short	0x010a
        /*0336*/ 	.byte	0x3f
	.zero		1


	//   ....[44]....
        /*0338*/ 	.word	0x00009800
        /*033c*/ 	.word	0x00000006
        /*0340*/ 	.word	0x00000000
        /*0344*/ 	.short	0x010a
        /*0346*/ 	.byte	0x3f
	.zero		1


	//   ....[45]....
        /*0348*/ 	.word	0x00009890
        /*034c*/ 	.word	0x00000009
        /*0350*/ 	.word	0x00000000
        /*0354*/ 	.short	0x010a
        /*0356*/ 	.byte	0x3f
	.zero		1


	//   ....[46]....
        /*0358*/ 	.word	0x00009920
        /*035c*/ 	.word	0x00000006
        /*0360*/ 	.word	0x00000000
        /*0364*/ 	.short	0x010a
        /*0366*/ 	.byte	0x3f
	.zero		1


	//   ....[47]....
        /*0368*/ 	.word	0x000099b0
        /*036c*/ 	.word	0x00000009
        /*0370*/ 	.word	0x00000000
        /*0374*/ 	.short	0x010a
        /*0376*/ 	.byte	0x3f
	.zero		1


	//   ....[48]....
        /*0378*/ 	.word	0x00009a40
        /*037c*/ 	.word	0x00000006
        /*0380*/ 	.word	0x00000000
        /*0384*/ 	.short	0x010a
        /*0386*/ 	.byte	0x3f
	.zero		1


	//   ....[49]....
        /*0388*/ 	.word	0x00009ad0
        /*038c*/ 	.word	0x00000009
        /*0390*/ 	.word	0x00000000
        /*0394*/ 	.short	0x010a
        /*0396*/ 	.byte	0x3f
	.zero		1


	//   ....[50]....
        /*0398*/ 	.word	0x00009b60
        /*039c*/ 	.word	0x00000006
        /*03a0*/ 	.word	0x00000000
        /*03a4*/ 	.short	0x010a
        /*03a6*/ 	.byte	0x3f
	.zero		1


	//   ....[51]....
        /*03a8*/ 	.word	0x00009bf0
        /*03ac*/ 	.word	0x00000003
        /*03b0*/ 	.word	0x00000000
        /*03b4*/ 	.short	0x010a
        /*03b6*/ 	.byte	0x3f
	.zero		1


	//   ....[52]....
        /*03b8*/ 	.word	0x00009c60
        /*03bc*/ 	.word	0x0000000d
        /*03c0*/ 	.word	0x00000000
        /*03c4*/ 	.short	0x010a
        /*03c6*/ 	.byte	0x3f
	.zero		1


	//   ....[53]....
        /*03c8*/ 	.word	0x00009cc0
        /*03cc*/ 	.word	0x00000091
        /*03d0*/ 	.word	0x00000000
        /*03d4*/ 	.short	0x010a
        /*03d6*/ 	.byte	0x3f
	.zero		1


	//   ....[54]....
        /*03d8*/ 	.word	0x00009d90
        /*03dc*/ 	.word	0x00000012
        /*03e0*/ 	.word	0x00000070
        /*03e4*/ 	.short	0x010a
        /*03e6*/ 	.byte	0x3f
	.zero		1


	//   ....[55]....
        /*03e8*/ 	.word	0x00009e60
        /*03ec*/ 	.word	0x00000007
        /*03f0*/ 	.word	0x00000000
        /*03f4*/ 	.short	0x010a
        /*03f6*/ 	.byte	0x3f
	.zero		1


	//   ....[56]....
        /*03f8*/ 	.word	0x00009eb0
        /*03fc*/ 	.word	0x00000009
        /*0400*/ 	.word	0x00000000
        /*0404*/ 	.short	0x010a
        /*0406*/ 	.byte	0x3f
	.zero		1


	//   ....[57]....
        /*0408*/ 	.word	0x00009f00
        /*040c*/ 	.word	0x00000006
        /*0410*/ 	.word	0x00000000
        /*0414*/ 	.short	0x010a
        /*0416*/ 	.byte	0x3f
	.zero		1


	//   ....[58]....
        /*0418*/ 	.word	0x00009f50
        /*041c*/ 	.word	0x00000009
        /*0420*/ 	.word	0x00000000
        /*0424*/ 	.short	0x010a
        /*0426*/ 	.byte	0x3f
	.zero		1


	//   ....[59]....
        /*0428*/ 	.word	0x00009fa0
        /*042c*/ 	.word	0x00000006
        /*0430*/ 	.word	0x00000000
        /*0434*/ 	.short	0x010a
        /*0436*/ 	.byte	0x3f
	.zero		1


	//   ....[60]....
        /*0438*/ 	.word	0x00009ff0
        /*043c*/ 	.word	0x00000009
        /*0440*/ 	.word	0x00000000
        /*0444*/ 	.short	0x010a
        /*0446*/ 	.byte	0x3f
	.zero		1


	//   ....[61]....
        /*0448*/ 	.word	0x0000a040
        /*044c*/ 	.word	0x00000006
        /*0450*/ 	.word	0x00000000
        /*0454*/ 	.short	0x010a
        /*0456*/ 	.byte	0x3f
	.zero		1


	//   ....[62]....
        /*0458*/ 	.word	0x0000a090
        /*045c*/ 	.word	0x00000009
        /*0460*/ 	.word	0x00000000
        /*0464*/ 	.short	0x010a
        /*0466*/ 	.byte	0x3f
	.zero		1


	//   ....[63]....
        /*0468*/ 	.word	0x0000a0e0
        /*046c*/ 	.word	0x00000006
        /*0470*/ 	.word	0x00000000
        /*0474*/ 	.short	0x010a
        /*0476*/ 	.byte	0x3f
	.zero		1


	//   ....[64]....
        /*0478*/ 	.word	0x0000a130
        /*047c*/ 	.word	0x00000009
        /*0480*/ 	.word	0x00000000
        /*0484*/ 	.short	0x010a
        /*0486*/ 	.byte	0x3f
	.zero		1


	//   ....[65]....
        /*0488*/ 	.word	0x0000a180
        /*048c*/ 	.word	0x00000006
        /*0490*/ 	.word	0x00000000
        /*0494*/ 	.short	0x010a
        /*0496*/ 	.byte	0x3f
	.zero		1


	//   ....[66]....
        /*0498*/ 	.word	0x0000a1d0
        /*049c*/ 	.word	0x00000009
        /*04a0*/ 	.word	0x00000000
        /*04a4*/ 	.short	0x010a
        /*04a6*/ 	.byte	0x3f
	.zero		1


	//   ....[67]....
        /*04a8*/ 	.word	0x0000a220
        /*04ac*/ 	.word	0x00000006
        /*04b0*/ 	.word	0x00000000
        /*04b4*/ 	.short	0x010a
        /*04b6*/ 	.byte	0x3f
	.zero		1


	//----- nvinfo : EIATTR_NUM_MBARRIERS
	.align		4
.L_28:
        /*04b8*/ 	.byte	0x03, 0x38
        /*04ba*/ 	.short	0x001e


	//----- nvinfo : EIATTR_EXIT_INSTR_OFFSETS
	.align		4
        /*04bc*/ 	.byte	0x04, 0x1c
        /*04be*/ 	.short	(.L_30 - .L_29)


	//   ....[0]....
.L_29:
        /*04c0*/ 	.word	0x00000ae0


	//   ....[1]....
        /*04c4*/ 	.word	0x000012d0


	//   ....[2]....
        /*04c8*/ 	.word	0x00007fe0


	//   ....[3]....
        /*04cc*/ 	.word	0x00008540


	//   ....[4]....
        /*04d0*/ 	.word	0x00009c40


	//----- nvinfo : EIATTR_MAX_THREADS
	.align		4
.L_30:
        /*04d4*/ 	.byte	0x04, 0x05
        /*04d6*/ 	.short	(.L_32 - .L_31)
.L_31:
        /*04d8*/ 	.word	0x00000180
        /*04dc*/ 	.word	0x00000001
        /*04e0*/ 	.word	0x00000001


	//----- nvinfo : EIATTR_CRS_STACK_SIZE
	.align		4
.L_32:
        /*04e4*/ 	.byte	0x04, 0x1e
        /*04e6*/ 	.short	(.L_34 - .L_33)
.L_33:
        /*04e8*/ 	.word	0x00000000


	//----- nvinfo : EIATTR_CBANK_PARAM_SIZE
	.align		4
.L_34:
        /*04ec*/ 	.byte	0x03, 0x19
        /*04ee*/ 	.short	0x0470


	//----- nvinfo : EIATTR_PARAM_CBANK
	.align		4
        /*04f0*/ 	.byte	0x04, 0x0a
        /*04f2*/ 	.short	(.L_36 - .L_35)
	.align		4
.L_35:
        /*04f4*/ 	.word	index@(.nv.constant0._ZN7cutlass13device_kernelINS_4gemm6kernel13GemmUniversalIN4cute5tupleIJiiiiEEENS1_10collective13CollectiveMmaINS1_37MainloopSm90TmaGmmaWarpSpecializedFP8ILi14ENS5_IJNS4_1CILi4EEENSA_ILi2EEENSA_ILi1EEEEEENS1_35KernelTmaWarpSpecializedCooperativeEEENS5_IJNSA_ILi128EEESH_NSA_ILi64EEEEEENS_12float_e4m3_tENS5_IJlSD_lEEESK_SL_NS4_8TiledMMAINS4_8MMA_AtomIJNS4_4SM904GMMA31MMA_64x128x32_F32E4M3E4M3_SS_TNILNSP_7ScaleInE1ELSR_1EEEEEENS4_6LayoutINS5_IJSC_SD_SD_EEENS5_IJSD_NSA_ILi0EEESW_EEEEENS5_IJNS4_10UnderscoreESZ_SZ_EEEEENS4_23SM90_TMA_LOAD_MULTICASTENS4_14ComposedLayoutINS4_7SwizzleILi2ELi4ELi3EEENS4_18smem_ptr_flag_bitsILi8EEENSU_INS5_IJNSA_ILi8EEESI_EEENS5_IJSI_SD_EEEEEEEvNS4_8identityES12_S1C_vS1D_EENS_8epilogue10collective6detail29Sm90TmaWarpSpecializedAdapterINS1G_15DefaultEpilogueISK_SL_SL_NS1F_6thread17LinearCombinationISK_Li1EffLNS1K_9ScaleType4KindE0ELNS_15FloatRoundStyleE2ESK_EENS1_15EpilogueDefaultEEEEEvvEEEEvNT_6ParamsE)
        /*04f8*/ 	.short	0x0210
        /*04fa*/ 	.short	0x0470


	//----- nvinfo : EIATTR_SW_WAR
	.align		4
.L_36:
        /*04fc*/ 	.byte	0x04, 0x36
        /*04fe*/ 	.short	(.L_38 - .L_37)
.L_37:
        /*0500*/ 	.word	0x00000008
.L_38:


//--------------------- .nv.callgraph             --------------------------
	.section	.nv.callgraph,"",@"SHT_CUDA_CALLGRAPH"
	.align	4
	.sectionentsize	8
	.align		4
        /*0000*/ 	.word	0x00000000
	.align		4
        /*0004*/ 	.word	0xffffffff
	.align		4
        /*0008*/ 	.word	0x00000000
	.align		4
        /*000c*/ 	.word	0xfffffffe
	.align		4
        /*0010*/ 	.word	0x00000000
	.align		4
        /*0014*/ 	.word	0xfffffffd
	.align		4
        /*0018*/ 	.word	0x00000000
	.align		4
        /*001c*/ 	.word	0xfffffffc


//--------------------- .nv.constant4             --------------------------
	.section	.nv.constant4,"a",@progbits
	.align	8
	.align		8
.nv.constant4:
        /*0000*/ 	.dword	_ZN40_INTERNAL_44d1e2b1_4_k_cu_dded129b_330784cuda3std3__45__cpo5beginE
	.align		8
        /*0008*/ 	.dword	_ZN40_INTERNAL_44d1e2b1_4_k_cu_dded129b_330784cuda3std3__45__cpo3endE
	.align		8
        /*0010*/ 	.dword	_ZN40_INTERNAL_44d1e2b1_4_k_cu_dded129b_330784cuda3std3__45__cpo6cbeginE
	.align		8
        /*0018*/ 	.dword	_ZN40_INTERNAL_44d1e2b1_4_k_cu_dded129b_330784cuda3std3__45__cpo4cendE
	.align		8
        /*0020*/ 	.dword	_ZN40_INTERNAL_44d1e2b1_4_k_cu_dded129b_330784cuda3std3__442_GLOBAL__N__44d1e2b1_4_k_cu_dded129b_330786ignoreE
	.align		8
        /*0028*/ 	.dword	_ZN40_INTERNAL_44d1e2b1_4_k_cu_dded129b_330784cuda3std3__419piecewise_constructE
	.align		8
        /*0030*/ 	.dword	_ZN40_INTERNAL_44d1e2b1_4_k_cu_dded129b_330784cuda3std3__48in_placeE
	.align		8
        /*0038*/ 	.dword	_ZN40_INTERNAL_44d1e2b1_4_k_cu_dded129b_330784cuda3std6ranges3__45__cpo4swapE
	.align		8
        /*0040*/ 	.dword	_ZN40_INTERNAL_44d1e2b1_4_k_cu_dded129b_330784cuda3std6ranges3__45__cpo9iter_moveE
	.align		8
        /*0048*/ 	.dword	_ZN40_INTERNAL_44d1e2b1_4_k_cu_dded129b_330784cute7productE
	.align		8
        /*0050*/ 	.dword	_ZN40_INTERNAL_44d1e2b1_4_k_cu_dded129b_330784cute1_E


//--------------------- .text._ZN7cutlass13device_kernelINS_4gemm6kernel13GemmUniversalIN4cute5tupleIJiiiiEEENS1_10collective13CollectiveMmaINS1_37MainloopSm90TmaGmmaWarpSpecializedFP8ILi14ENS5_IJNS4_1CILi4EEENSA_ILi2EEENSA_ILi1EEEEEENS1_35KernelTmaWarpSpecializedCooperativeEEENS5_IJNSA_ILi128EEESH_NSA_ILi64EEEEEENS_12float_e4m3_tENS5_IJlSD_lEEESK_SL_NS4_8TiledMMAINS4_8MMA_AtomIJNS4_4SM904GMMA31MMA_64x128x32_F32E4M3E4M3_SS_TNILNSP_7ScaleInE1ELSR_1EEEEEENS4_6LayoutINS5_IJSC_SD_SD_EEENS5_IJSD_NSA_ILi0EEESW_EEEEENS5_IJNS4_10UnderscoreESZ_SZ_EEEEENS4_23SM90_TMA_LOAD_MULTICASTENS4_14ComposedLayoutINS4_7SwizzleILi2ELi4ELi3EEENS4_18smem_ptr_flag_bitsILi8EEENSU_INS5_IJNSA_ILi8EEESI_EEENS5_IJSI_SD_EEEEEEEvNS4_8identityES12_S1C_vS1D_EENS_8epilogue10collective6detail29Sm90TmaWarpSpecializedAdapterINS1G_15DefaultEpilogueISK_SL_SL_NS1F_6thread17LinearCombinationISK_Li1EffLNS1K_9ScaleType4KindE0ELNS_15FloatRoundStyleE2ESK_EENS1_15EpilogueDefaultEEEEEvvEEEEvNT_6ParamsE --------------------------
	.section	.text._ZN7cutlass13device_kernelINS_4gemm6kernel13GemmUniversalIN4cute5tupleIJiiiiEEENS1_10collective13CollectiveMmaINS1_37MainloopSm90TmaGmmaWarpSpecializedFP8ILi14ENS5_IJNS4_1CILi4EEENSA_ILi2EEENSA_ILi1EEEEEENS1_35KernelTmaWarpSpecializedCooperativeEEENS5_IJNSA_ILi128EEESH_NSA_ILi64EEEEEENS_12float_e4m3_tENS5_IJlSD_lEEESK_SL_NS4_8TiledMMAINS4_8MMA_AtomIJNS4_4SM904GMMA31MMA_64x128x32_F32E4M3E4M3_SS_TNILNSP_7ScaleInE1ELSR_1EEEEEENS4_6LayoutINS5_IJSC_SD_SD_EEENS5_IJSD_NSA_ILi0EEESW_EEEEENS5_IJNS4_10UnderscoreESZ_SZ_EEEEENS4_23SM90_TMA_LOAD_MULTICASTENS4_14ComposedLayoutINS4_7SwizzleILi2ELi4ELi3EEENS4_18smem_ptr_flag_bitsILi8EEENSU_INS5_IJNSA_ILi8EEESI_EEENS5_IJSI_SD_EEEEEEEvNS4_8identityES12_S1C_vS1D_EENS_8epilogue10collective6detail29Sm90TmaWarpSpecializedAdapterINS1G_15DefaultEpilogueISK_SL_SL_NS1F_6thread17LinearCombinationISK_Li1EffLNS1K_9ScaleType4KindE0ELNS_15FloatRoundStyleE2ESK_EENS1_15EpilogueDefaultEEEEEvvEEEEvNT_6ParamsE,"ax",@progbits
	.align	128
.text._ZN7cutlass13device_kernelINS_4gemm6kernel13GemmUniversalIN4cute5tupleIJiiiiEEENS1_10collective13CollectiveMmaINS1_37MainloopSm90TmaGmmaWarpSpecializedFP8ILi14ENS5_IJNS4_1CILi4EEENSA_ILi2EEENSA_ILi1EEEEEENS1_35KernelTmaWarpSpecializedCooperativeEEENS5_IJNSA_ILi128EEESH_NSA_ILi64EEEEEENS_12float_e4m3_tENS5_IJlSD_lEEESK_SL_NS4_8TiledMMAINS4_8MMA_AtomIJNS4_4SM904GMMA31MMA_64x128x32_F32E4M3E4M3_SS_TNILNSP_7ScaleInE1ELSR_1EEEEEENS4_6LayoutINS5_IJSC_SD_SD_EEENS5_IJSD_NSA_ILi0EEESW_EEEEENS5_IJNS4_10UnderscoreESZ_SZ_EEEEENS4_23SM90_TMA_LOAD_MULTICASTENS4_14ComposedLayoutINS4_7SwizzleILi2ELi4ELi3EEENS4_18smem_ptr_flag_bitsILi8EEENSU_INS5_IJNSA_ILi8EEESI_EEENS5_IJSI_SD_EEEEEEEvNS4_8identityES12_S1C_vS1D_EENS_8epilogue10collective6detail29Sm90TmaWarpSpecializedAdapterINS1G_15DefaultEpilogueISK_SL_SL_NS1F_6thread17LinearCombinationISK_Li1EffLNS1K_9ScaleType4KindE0ELNS_15FloatRoundStyleE2ESK_EENS1_15EpilogueDefaultEEEEEvvEEEEvNT_6ParamsE:
        .type           _ZN7cutlass13device_kernelINS_4gemm6kernel13GemmUniversalIN4cute5tupleIJiiiiEEENS1_10collective13CollectiveMmaINS1_37MainloopSm90TmaGmmaWarpSpecializedFP8ILi14ENS5_IJNS4_1CILi4EEENSA_ILi2EEENSA_ILi1EEEEEENS1_35KernelTmaWarpSpecializedCooperativeEEENS5_IJNSA_ILi128EEESH_NSA_ILi64EEEEEENS_12float_e4m3_tENS5_IJlSD_lEEESK_SL_NS4_8TiledMMAINS4_8MMA_AtomIJNS4_4SM904GMMA31MMA_64x128x32_F32E4M3E4M3_SS_TNILNSP_7ScaleInE1ELSR_1EEEEEENS4_6LayoutINS5_IJSC_SD_SD_EEENS5_IJSD_NSA_ILi0EEESW_EEEEENS5_IJNS4_10UnderscoreESZ_SZ_EEEEENS4_23SM90_TMA_LOAD_MULTICASTENS4_14ComposedLayoutINS4_7SwizzleILi2ELi4ELi3EEENS4_18smem_ptr_flag_bitsILi8EEENSU_INS5_IJNSA_ILi8EEESI_EEENS5_IJSI_SD_EEEEEEEvNS4_8identityES12_S1C_vS1D_EENS_8epilogue10collective6detail29Sm90TmaWarpSpecializedAdapterINS1G_15DefaultEpilogueISK_SL_SL_NS1F_6thread17LinearCombinationISK_Li1EffLNS1K_9ScaleType4KindE0ELNS_15FloatRoundStyleE2ESK_EENS1_15EpilogueDefaultEEEEEvvEEEEvNT_6ParamsE,@function
        .size           _ZN7cutlass13device_kernelINS_4gemm6kernel13GemmUniversalIN4cute5tupleIJiiiiEEENS1_10collective13CollectiveMmaINS1_37MainloopSm90TmaGmmaWarpSpecializedFP8ILi14ENS5_IJNS4_1CILi4EEENSA_ILi2EEENSA_ILi1EEEEEENS1_35KernelTmaWarpSpecializedCooperativeEEENS5_IJNSA_ILi128EEESH_NSA_ILi64EEEEEENS_12float_e4m3_tENS5_IJlSD_lEEESK_SL_NS4_8TiledMMAINS4_8MMA_AtomIJNS4_4SM904GMMA31MMA_64x128x32_F32E4M3E4M3_SS_TNILNSP_7ScaleInE1ELSR_1EEEEEENS4_6LayoutINS5_IJSC_SD_SD_EEENS5_IJSD_NSA_ILi0EEESW_EEEEENS5_IJNS4_10UnderscoreESZ_SZ_EEEEENS4_23SM90_TMA_LOAD_MULTICASTENS4_14ComposedLayoutINS4_7SwizzleILi2ELi4ELi3EEENS4_18smem_ptr_flag_bitsILi8EEENSU_INS5_IJNSA_ILi8EEESI_EEENS5_IJSI_SD_EEEEEEEvNS4_8identityES12_S1C_vS1D_EENS_8epilogue10collective6detail29Sm90TmaWarpSpecializedAdapterINS1G_15DefaultEpilogueISK_SL_SL_NS1F_6thread17LinearCombinationISK_Li1EffLNS1K_9ScaleType4KindE0ELNS_15FloatRoundStyleE2ESK_EENS1_15EpilogueDefaultEEEEEvvEEEEvNT_6ParamsE,(.L_x_227 - _ZN7cutlass13device_kernelINS_4gemm6kernel13GemmUniversalIN4cute5tupleIJiiiiEEENS1_10collective13CollectiveMmaINS1_37MainloopSm90TmaGmmaWarpSpecializedFP8ILi14ENS5_IJNS4_1CILi4EEENSA_ILi2EEENSA_ILi1EEEEEENS1_35KernelTmaWarpSpecializedCooperativeEEENS5_IJNSA_ILi128EEESH_NSA_ILi64EEEEEENS_12float_e4m3_tENS5_IJlSD_lEEESK_SL_NS4_8TiledMMAINS4_8MMA_AtomIJNS4_4SM904GMMA31MMA_64x128x32_F32E4M3E4M3_SS_TNILNSP_7ScaleInE1ELSR_1EEEEEENS4_6LayoutINS5_IJSC_SD_SD_EEENS5_IJSD_NSA_ILi0EEESW_EEEEENS5_IJNS4_10UnderscoreESZ_SZ_EEEEENS4_23SM90_TMA_LOAD_MULTICASTENS4_14ComposedLayoutINS4_7SwizzleILi2ELi4ELi3EEENS4_18smem_ptr_flag_bitsILi8EEENSU_INS5_IJNSA_ILi8EEESI_EEENS5_IJSI_SD_EEEEEEEvNS4_8identityES12_S1C_vS1D_EENS_8epilogue10collective6detail29Sm90TmaWarpSpecializedAdapterINS1G_15DefaultEpilogueISK_SL_SL_NS1F_6thread17LinearCombinationISK_Li1EffLNS1K_9ScaleType4KindE0ELNS_15FloatRoundStyleE2ESK_EENS1_15EpilogueDefaultEEEEEvvEEEEvNT_6ParamsE)
        .other          _ZN7cutlass13device_kernelINS_4gemm6kernel13GemmUniversalIN4cute5tupleIJiiiiEEENS1_10collective13CollectiveMmaINS1_37MainloopSm90TmaGmmaWarpSpecializedFP8ILi14ENS5_IJNS4_1CILi4EEENSA_ILi2EEENSA_ILi1EEEEEENS1_35KernelTmaWarpSpecializedCooperativeEEENS5_IJNSA_ILi128EEESH_NSA_ILi64EEEEEENS_12float_e4m3_tENS5_IJlSD_lEEESK_SL_NS4_8TiledMMAINS4_8MMA_AtomIJNS4_4SM904GMMA31MMA_64x128x32_F32E4M3E4M3_SS_TNILNSP_7ScaleInE1ELSR_1EEEEEENS4_6LayoutINS5_IJSC_SD_SD_EEENS5_IJSD_NSA_ILi0EEESW_EEEEENS5_IJNS4_10UnderscoreESZ_SZ_EEEEENS4_23SM90_TMA_LOAD_MULTICASTENS4_14ComposedLayoutINS4_7SwizzleILi2ELi4ELi3EEENS4_18smem_ptr_flag_bitsILi8EEENSU_INS5_IJNSA_ILi8EEESI_EEENS5_IJSI_SD_EEEEEEEvNS4_8identityES12_S1C_vS1D_EENS_8epilogue10collective6detail29Sm90TmaWarpSpecializedAdapterINS1G_15DefaultEpilogueISK_SL_SL_NS1F_6thread17LinearCombinationISK_Li1EffLNS1K_9ScaleType4KindE0ELNS_15FloatRoundStyleE2ESK_EENS1_15EpilogueDefaultEEEEEvvEEEEvNT_6ParamsE,@"STO_CUDA_ENTRY STV_DEFAULT"
_ZN7cutlass13device_kernelINS_4gemm6kernel13GemmUniversalIN4cute5tupleIJiiiiEEENS1_10collective13CollectiveMmaINS1_37MainloopSm90TmaGmmaWarpSpecializedFP8ILi14ENS5_IJNS4_1CILi4EEENSA_ILi2EEENSA_ILi1EEEEEENS1_35KernelTmaWarpSpecializedCooperativeEEENS5_IJNSA_ILi128EEESH_NSA_ILi64EEEEEENS_12float_e4m3_tENS5_IJlSD_lEEESK_SL_NS4_8TiledMMAINS4_8MMA_AtomIJNS4_4SM904GMMA31MMA_64x128x32_F32E4M3E4M3_SS_TNILNSP_7ScaleInE1ELSR_1EEEEEENS4_6LayoutINS5_IJSC_SD_SD_EEENS5_IJSD_NSA_ILi0EEESW_EEEEENS5_IJNS4_10UnderscoreESZ_SZ_EEEEENS4_23SM90_TMA_LOAD_MULTICASTENS4_14ComposedLayoutINS4_7SwizzleILi2ELi4ELi3EEENS4_18smem_ptr_flag_bitsILi8EEENSU_INS5_IJNSA_ILi8EEESI_EEENS5_IJSI_SD_EEEEEEEvNS4_8identityES12_S1C_vS1D_EENS_8epilogue10collective6detail29Sm90TmaWarpSpecializedAdapterINS1G_15DefaultEpilogueISK_SL_SL_NS1F_6thread17LinearCombinationISK_Li1EffLNS1K_9ScaleType4KindE0ELNS_15FloatRoundStyleE2ESK_EENS1_15EpilogueDefaultEEEEEvvEEEEvNT_6ParamsE:
[----:B------:R-:W-:Y:S01]  /*0000*/  LDC R1, c[0x0][0x28] ;  /* 0x00000a00ff017b82 */ /* 0x000fe20000000800 */
[----:B------:R-:W0:Y:S01]  /*0010*/  S2R R0, SR_TID.X ;  /* 0x0000000000007919 */ /* 0x000e220000002100 */
[----:B------:R-:W-:Y:S01]  /*0020*/  ELECT P0, URZ, PT ;  /* 0x00000000003f782f */ /* 0x000fe20003800000 */
[----:B------:R-:W-:Y:S01]  /*0030*/  BSSY B0, `(.L_x_0) ;  /* 0x000000f000007945 */ /* 0x000fe20003800000 */
[--C-:B0-----:R-:W-:Y:S02]  /*0040*/  SHF.R.U32.HI R2, RZ, 0x5, R0.reuse ;  /* 0x00000005ff027819 */ /* 0x101fe40000011600 */
[----:B------:R-:W-:-:S03]  /*0050*/  SHF.R.U32.HI R3, RZ, 0x7, R0 ;  /* 0x00000007ff037819 */ /* 0x000fc60000011600 */
[----:B------:R-:W0:Y:S04]  /*0060*/  SHFL.IDX PT, R7, R2, RZ, 0x1f ;  /* 0x00001fff02077589 */ /* 0x000e2800000e0000 */
[----:B------:R-:W1:Y:S01]  /*0070*/  SHFL.IDX PT, R3, R3, RZ, 0x1f ;  /* 0x00001fff03037589 */ /* 0x000e6200000e0000 */
[----:B0-----:R-:W-:-:S13]  /*0080*/  ISETP.NE.OR P0, PT, R7, RZ, !P0 ;  /* 0x000000ff0700720c */ /* 0x001fda0004705670 */
[----:B-1----:R-:W-:Y:S05]  /*0090*/  @P0 BRA `(.L_x_1) ;  /* 0x0000000000200947 */ /* 0x002fea0003800000 */
[----:B------:R-:W-:Y:S02]  /*00a0*/  ULDC.64 UR4, c[0x0][0x198] ;  /* 0x0000660000047ab9 */ /* 0x000fe40000000a00 */
[----:B------:R-:W-:Y:S02]  /*00b0*/  UIADD3 UR6, UP0, UR4, 0xf0, URZ ;  /* 0x000000f004067890 */ /* 0x000fe4000ff1e03f */
[----:B------:R-:W-:Y:S02]  /*00c0*/  UIADD3 UR4, UP1, UR4, 0x1f0, URZ ;  /* 0x000001f004047890 */ /* 0x000fe4000ff3e03f */
[----:B------:R-:W-:Y:S02]  /*00d0*/  UIADD3.X UR7, URZ, UR5, URZ, UP0, !UPT ;  /* 0x000000053f077290 */ /* 0x000fe400087fe43f */
[----:B------:R-:W-:-:S07]  /*00e0*/  UIADD3.X UR5, URZ, UR5, URZ, UP1, !UPT ;  /* 0x000000053f057290 */ /* 0x000fce0008ffe43f */
[----:B------:R0:W-:Y:S02]  /*00f0*/  UTMACCTL.PF [UR6] ;  /* 0x00000000060079b9 */ /* 0x0001e40008040000 */
[----:B------:R0:W-:Y:S02]  /*0100*/  UTMACCTL.PF [UR4] ;  /* 0x00000000040079b9 */ /* 0x0001e40008040000 */
[----:B0-----:R-:W-:Y:S01]  /*0110*/  NOP ;  /* 0x0000000000007918 */ /* 0x001fe20000000000 */
.L_x_1:
[----:B------:R-:W-:Y:S05]  /*0120*/  BSYNC B0 ;  /* 0x0000000000007941 */ /* 0x000fea0003800000 */
.L_x_0:
[----:B------:R-:W0:Y:S02]  /*0130*/  SHFL.IDX PT, R4, R2, RZ, 0x1f ;  /* 0x00001fff02047589 */ /* 0x000e2400000e0000 */
[----:B0-----:R-:W-:-:S13]  /*0140*/  ISETP.NE.AND P0, PT, R4, RZ, PT ;  /* 0x000000ff0400720c */ /* 0x001fda0003f05270 */
[----:B------:R-:W-:Y:S05]  /*0150*/  @P0 BRA `(.L_x_2) ;  /* 0x0000000000b40947 */ /* 0x000fea0003800000 */
[----:B------:R-:W-:Y:S01]  /*0160*/  ELECT P0, URZ, PT ;  /* 0x00000000003f782f */ /* 0x000fe20003800000 */
[----:B------:R-:W-:-:S12]  /*0170*/  BSSY B0, `(.L_x_2) ;  /* 0x000002b000007945 */ /* 0x000fd80003800000 */
[----:B------:R-:W-:Y:S05]  /*0180*/  @!P0 BRA `(.L_x_3) ;  /* 0x0000000000a48947 */ /* 0x000fea0003800000 */
[----:B------:R-:W0:Y:S01]  /*0190*/  S2UR UR8, SR_CgaCtaId ;  /* 0x00000000000879c3 */ /* 0x000e220000008800 */
[----:B------:R-:W-:Y:S01]  /*01a0*/  UMOV UR4, 0x400 ;  /* 0x0000040000047882 */ /* 0x000fe20000000000 */
[----:B------:R-:W-:Y:S01]  /*01b0*/  UMOV UR5, 0x1 ;  /* 0x0000000100057882 */ /* 0x000fe20000000000 */
[----:B------:R-:W-:Y:S02]  /*01c0*/  UMOV UR6, 0xa ;  /* 0x0000000a00067882 */ /* 0x000fe40000000000 */
[----:B------:R-:W-:-:S04]  /*01d0*/  UIADD3 UR6, -UR6, 0x100000, URZ ;  /* 0x0010000006067890 */ /* 0x000fc8000fffe13f */
[----:B------:R-:W-:Y:S02]  /*01e0*/  USHF.L.U32 UR7, UR6, 0xb, URZ ;  /* 0x0000000b06077899 */ /* 0x000fe4000800063f */
[----:B------:R-:W-:Y:S02]  /*01f0*/  USHF.L.U32 UR6, UR6, 0x1, URZ ;  /* 0x0000000106067899 */ /* 0x000fe4000800063f */
[----:B0-----:R-:W-:Y:S02]  /*0200*/  ULEA UR8, UR8, UR4, 0x18 ;  /* 0x0000000408087291 */ /* 0x001fe4000f8ec03f */
[----:B------:R-:W-:-:S04]  /*0210*/  UIADD3 UR4, -UR5, 0x100000, URZ ;  /* 0x0010000005047890 */ /* 0x000fc8000fffe13f */
[----:B------:R-:W-:Y:S02]  /*0220*/  USHF.L.U32 UR5, UR4, 0xb, URZ ;  /* 0x0000000b04057899 */ /* 0x000fe4000800063f */
[----:B------:R-:W-:Y:S01]  /*0230*/  USHF.L.U32 UR4, UR4, 0x1, URZ ;  /* 0x0000000104047899 */ /* 0x000fe2000800063f */
[----:B------:R-:W0:Y:S11]  /*0240*/  FENCE.VIEW.ASYNC.S ;  /* 0x00000000000073c6 */ /* 0x000e360000000000 */
[----:B0-----:R0:W1:Y:S01]  /*0250*/  SYNCS.EXCH.64 URZ, [UR8], UR4 ;  /* 0x00000004083f75b2 */ /* 0x0010620008000100 */
[----:B------:R0:W2:Y:S01]  /*0260*/  SYNCS.EXCH.64 URZ, [UR8+0x70], UR6 ;  /* 0x00007006083f75b2 */ /* 0x0000a20008000100 */
[----:B------:R0:W3:Y:S01]  /*0270*/  SYNCS.EXCH.64 URZ, [UR8+0x8], UR4 ;  /* 0x00000804083f75b2 */ /* 0x0000e20008000100 */
[----:B------:R0:W4:Y:S01]  /*0280*/  SYNCS.EXCH.64 URZ, [UR8+0x78], UR6 ;  /* 0x00007806083f75b2 */ /* 0x0001220008000100 */
[----:B------:R0:W0:Y:S01]  /*0290*/  SYNCS.EXCH.64 URZ, [UR8+0x10], UR4 ;  /* 0x00001004083f75b2 */ /* 0x0000220008000100 */
        /* <DEDUP_REMOVED lines=23> */
[----:B-1234-:R-:W-:Y:S01]  /*0410*/  NOP ;  /* 0x0000000000007918 */ /* 0x01efe20000000000 */
.L_x_3:
[----:B0-----:R-:W-:Y:S05]  /*0420*/  BSYNC B0 ;  /* 0x0000000000007941 */ /* 0x001fea0003800000 */
.L_x_2:
[----:B------:R-:W-:Y:S01]  /*0430*/  SHF.R.S32.HI R5, RZ, 0x1f, R0 ;  /* 0x0000001fff057819 */ /* 0x000fe20000011400 */
[----:B------:R-:W0:Y:S01]  /*0440*/  SHFL.IDX PT, R2, R2, RZ, 0x1f ;  /* 0x00001fff02027589 */ /* 0x000e2200000e0000 */
[----:B------:R-:W1:Y:S01]  /*0450*/  S2UR UR8, SR_CTAID.X ;  /* 0x00000000000879c3 */ /* 0x000e620000002500 */
[----:B------:R-:W-:Y:S02]  /*0460*/  ELECT P0, URZ, PT ;  /* 0x00000000003f782f */ /* 0x000fe40003800000 */
[----:B------:R-:W-:Y:S01]  /*0470*/  LEA.HI R5, R5, R0, RZ, 0x7 ;  /* 0x0000000005057211 */ /* 0x000fe200078f38ff */
[----:B------:R-:W2:Y:S01]  /*0480*/  S2R R8, SR_CTAID.Y ;  /* 0x0000000000087919 */ /* 0x000ea20000002600 */
[----:B------:R-:W-:Y:S01]  /*0490*/  SHF.R.S32.HI R11, RZ, 0x1f, R4 ;  /* 0x0000001fff0b7819 */ /* 0x000fe20000011404 */
[----:B------:R-:W-:Y:S01]  /*04a0*/  ULDC UR4, c[0x0][0x150] ;  /* 0x0000540000047ab9 */ /* 0x000fe20000000800 */
[----:B------:R-:W-:Y:S01]  /*04b0*/  LOP3.LUT R5, R5, 0xffffff80, RZ, 0xc0, !PT ;  /* 0xffffff8005057812 */ /* 0x000fe200078ec0ff */
[----:B------:R-:W-:Y:S01]  /*04c0*/  VIADD R16, R3, 0xffffffff ;  /* 0xffffffff03107836 */ /* 0x000fe20000000000 */
[----:B------:R-:W-:Y:S01]  /*04d0*/  LEA.HI R11, R11, R4, RZ, 0x2 ;  /* 0x000000040b0b7211 */ /* 0x000fe200078f10ff */
[----:B------:R-:W3:Y:S01]  /*04e0*/  LDC R12, c[0x0][0x144] ;  /* 0x00005100ff0c7b82 */ /* 0x000ee20000000800 */
[----:B------:R-:W-:Y:S01]  /*04f0*/  NOP ;  /* 0x0000000000007918 */ /* 0x000fe20000000000 */
[----:B------:R-:W-:Y:S01]  /*0500*/  IMAD.IADD R6, R0, 0x1, -R5 ;  /* 0x0000000100067824 */ /* 0x000fe200078e0a05 */
[----:B------:R-:W-:Y:S01]  /*0510*/  LOP3.LUT R11, R11, 0x3ffffffc, RZ, 0xc0, !PT ;  /* 0x3ffffffc0b0b7812 */ /* 0x000fe200078ec0ff */
[----:B------:R-:W-:Y:S01]  /*0520*/  NOP ;  /* 0x0000000000007918 */ /* 0x000fe20000000000 */
[----:B------:R-:W-:-:S02]  /*0530*/  ISETP.NE.AND P4, PT, R3, RZ, PT ;  /* 0x000000ff0300720c */ /* 0x000fc40003f85270 */
[----:B------:R-:W-:Y:S01]  /*0540*/  SHF.R.S32.HI R5, RZ, 0x1f, R6 ;  /* 0x0000001fff057819 */ /* 0x000fe20000011406 */
[----:B------:R-:W-:Y:S01]  /*0550*/  IMAD.IADD R4, R4, 0x1, -R11 ;  /* 0x0000000104047824 */ /* 0x000fe200078e0a0b */
[----:B------:R-:W4:Y:S01]  /*0560*/  LDC R14, c[0x0][0x140] ;  /* 0x00005000ff0e7b82 */ /* 0x000f220000000800 */
[----:B------:R-:W-:Y:S02]  /*0570*/  ISETP.GE.U32.AND P6, PT, R16, 0x2, PT ;  /* 0x000000021000780c */ /* 0x000fe40003fc6070 */
[----:B------:R-:W-:Y:S02]  /*0580*/  LEA.HI R5, R5, R6, RZ, 0x3 ;  /* 0x0000000605057211 */ /* 0x000fe400078f18ff */
[----:B0-----:R-:W-:Y:S02]  /*0590*/  ISETP.NE.OR P0, PT, R2, RZ, !P0 ;  /* 0x000000ff0200720c */ /* 0x001fe40004705670 */
[--C-:B------:R-:W-:Y:S01]  /*05a0*/  SHF.R.S32.HI R2, RZ, 0x3, R5.reuse ;  /* 0x00000003ff027819 */ /* 0x100fe20000011405 */
[----:B------:R-:W0:Y:S01]  /*05b0*/  LDC R13, c[0x0][0x148] ;  /* 0x00005200ff0d7b82 */ /* 0x000e220000000800 */
[----:B------:R-:W-:-:S02]  /*05c0*/  SHF.R.S32.HI R5, RZ, 0x1f, R5 ;  /* 0x0000001fff057819 */ /* 0x000fc40000011405 */
[----:B-1----:R-:W-:Y:S02]  /*05d0*/  I2FP.F32.U32 R10, UR8 ;  /* 0x00000008000a7c45 */ /* 0x002fe40008201000 */
[----:B------:R-:W-:-:S03]  /*05e0*/  LEA.HI R5, R5, R2, RZ, 0x2 ;  /* 0x0000000205057211 */ /* 0x000fc600078f10ff */
[----:B------:R-:W-:Y:S01]  /*05f0*/  FMUL R10, R10, UR4 ;  /* 0x000000040a0a7c20 */ /* 0x000fe20008400000 */
[----:B------:R-:W-:Y:S01]  /*0600*/  LOP3.LUT R5, R5, 0xfffffffc, RZ, 0xc0, !PT ;  /* 0xfffffffc05057812 */ /* 0x000fe200078ec0ff */
[----:B------:R-:W-:Y:S01]  /*0610*/  VOTEU.ALL UP0, P0 ;  /* 0x00000000003f7886 */ /* 0x000fe20000000000 */
[----:B------:R-:W-:Y:S01]  /*0620*/  ULDC UR4, c[0x0][0x154] ;  /* 0x0000550000047ab9 */ /* 0x000fe20000000800 */
[----:B------:R-:W-:Y:S02]  /*0630*/  VOTEU.ALL UP1, P0 ;  /* 0x00000000003f7886 */ /* 0x000fe40000020000 */
[----:B------:R-:W-:Y:S01]  /*0640*/  IMAD.IADD R5, R2, 0x1, -R5 ;  /* 0x0000000102057824 */ /* 0x000fe200078e0a05 */
[----:B------:R-:W1:Y:S01]  /*0650*/  F2I.U32.TRUNC.NTZ R10, R10 ;  /* 0x0000000a000a7305 */ /* 0x000e62000020f000 */
[----:B------:R-:W5:Y:S01]  /*0660*/  @!UP0 S2UR UR7, SR_CgaCtaId ;  /* 0x00000000000789c3 */ /* 0x000f620000008800 */
[----:B------:R-:W-:Y:S01]  /*0670*/  @!UP0 UMOV UR6, 0x400 ;  /* 0x0000040000068882 */ /* 0x000fe20000000000 */
[----:B------:R-:W-:Y:S01]  /*0680*/  IMAD R5, R4, 0x4, R5 ;  /* 0x0000000404057824 */ /* 0x000fe200078e0205 */
[----:B--2---:R-:W-:-:S02]  /*0690*/  I2FP.F32.U32 R4, R8 ;  /* 0x0000000800047245 */ /* 0x004fc40000201000 */
[----:B----4-:R-:W-:Y:S02]  /*06a0*/  ISETP.EQ.U32.AND P3, PT, R14, 0x1, PT ;  /* 0x000000010e00780c */ /* 0x010fe40003f62070 */
[----:B------:R-:W-:-:S04]  /*06b0*/  SHF.R.S32.HI R2, RZ, 0x1f, R5 ;  /* 0x0000001fff027819 */ /* 0x000fc80000011405 */
[----:B------:R-:W-:Y:S01]  /*06c0*/  LEA.HI R2, R2, R5, RZ, 0x2 ;  /* 0x0000000502027211 */ /* 0x000fe200078f10ff */
[----:B-1----:R-:W-:-:S03]  /*06d0*/  IMAD.MOV R11, RZ, RZ, -R10 ;  /* 0x000000ffff0b7224 */ /* 0x002fc600078e0a0a */
[----:B------:R-:W-:Y:S01]  /*06e0*/  LOP3.LUT R2, R2, 0xfffffffc, RZ, 0xc0, !PT ;  /* 0xfffffffc02027812 */ /* 0x000fe200078ec0ff */
[----:B------:R-:W-:Y:S01]  /*06f0*/  FMUL R10, R4, UR4 ;  /* 0x00000004040a7c20 */ /* 0x000fe20008400000 */
[----:B------:R-:W-:Y:S01]  /*0700*/  IMAD.SHL.U32 R4, R5, 0x4, RZ ;  /* 0x0000000405047824 */ /* 0x000fe200078e00ff */
[----:B------:R-:W-:Y:S01]  /*0710*/  UMOV UR4, 0x20 ;  /* 0x0000002000047882 */ /* 0x000fe20000000000 */
[----:B---3--:R-:W-:Y:S01]  /*0720*/  IMAD R12, R12, R11, UR8 ;  /* 0x000000080c0c7e24 */ /* 0x008fe2000f8e020b */
[----:B------:R-:W-:-:S04]  /*0730*/  @!UP0 UIADD3 UR4, -UR4, 0x100000, URZ ;  /* 0x0010000004048890 */ /* 0x000fc8000fffe13f */
[----:B------:R-:W-:Y:S02]  /*0740*/  @!UP0 USHF.L.U32 UR5, UR4, 0xb, URZ ;  /* 0x0000000b04058899 */ /* 0x000fe4000800063f */
[----:B------:R-:W-:Y:S01]  /*0750*/  @!UP0 USHF.L.U32 UR4, UR4, 0x1, URZ ;  /* 0x0000000104048899 */ /* 0x000fe2000800063f */
[C---:B------:R-:W-:Y:S01]  /*0760*/  IMAD.IADD R11, R5.reuse, 0x1, -R2 ;  /* 0x00000001050b7824 */ /* 0x040fe200078e0a02 */
[----:B------:R-:W-:Y:S01]  /*0770*/  SHF.R.S32.HI R2, RZ, 0x1f, R7 ;  /* 0x0000001fff027819 */ /* 0x000fe20000011407 */
[----:B------:R-:W1:Y:S01]  /*0780*/  F2I.U32.TRUNC.NTZ R10, R10 ;  /* 0x0000000a000a7305 */ /* 0x000e62000020f000 */
[----:B------:R-:W-:Y:S01]  /*0790*/  LOP3.LUT R5, R5, 0xc, R4, 0x78, !PT ;  /* 0x0000000c05057812 */ /* 0x000fe200078e7804 */
[----:B-----5:R-:W-:Y:S01]  /*07a0*/  @!UP0 ULEA UR6, UR7, UR6, 0x18 ;  /* 0x0000000607068291 */ /* 0x020fe2000f8ec03f */
[----:B------:R-:W-:Y:S01]  /*07b0*/  ISETP.NE.AND P2, PT, R11, R12, PT ;  /* 0x0000000c0b00720c */ /* 0x000fe20003f45270 */
[----:B------:R-:W-:Y:S01]  /*07c0*/  VOTEU.ALL UP0, P0 ;  /* 0x00000000003f7886 */ /* 0x000fe20000000000 */
[----:B------:R-:W-:-:S02]  /*07d0*/  LEA.HI R2, R2, R7, RZ, 0x2 ;  /* 0x0000000702027211 */ /* 0x000fc400078f10ff */
[----:B------:R-:W-:Y:S01]  /*07e0*/  LOP3.LUT P0, RZ, R6, 0x7, RZ, 0xc0, !PT ;  /* 0x0000000706ff7812 */ /* 0x000fe2000780c0ff */
[----:B------:R-:W-:Y:S01]  /*07f0*/  IMAD.MOV.U32 R6, RZ, RZ, 0x1 ;  /* 0x00000001ff067424 */ /* 0x000fe200078e00ff */
[----:B------:R-:W-:Y:S02]  /*0800*/  LOP3.LUT R2, R2, 0xfffffffc, RZ, 0xc0, !PT ;  /* 0xfffffffc02027812 */ /* 0x000fe400078ec0ff */
[----:B------:R-:W-:-:S03]  /*0810*/  ISETP.LT.U32.AND P0, PT, R5, 0x8, !P0 ;  /* 0x000000080500780c */ /* 0x000fc60004701070 */
[----:B------:R-:W-:Y:S01]  /*0820*/  IMAD.IADD R7, R7, 0x1, -R2 ;  /* 0x0000000107077824 */ /* 0x000fe200078e0a02 */
[----:B------:R-:W2:Y:S02]  /*0830*/  FENCE.VIEW.ASYNC.S ;  /* 0x00000000000073c6 */ /* 0x000ea40000000000 */
[----:B--2---:R2:W3:Y:S01]  /*0840*/  @!UP0 SYNCS.EXCH.64 URZ, [UR6+0xf0], UR4 ;  /* 0x0000f004063f85b2 */ /* 0x0044e20008000100 */
[----:B------:R-:W-:Y:S01]  /*0850*/  @P2 SHF.R.S32.HI R2, RZ, 0x1f, R5 ;  /* 0x0000001fff022819 */ /* 0x000fe20000011405 */
[----:B-1----:R-:W-:Y:S01]  /*0860*/  IMAD.MOV R20, RZ, RZ, -R10 ;  /* 0x000000ffff147224 */ /* 0x002fe200078e0a0a */
[----:B------:R-:W-:Y:S02]  /*0870*/  ISETP.NE.AND P1, PT, R7, 0x3, PT ;  /* 0x000000030700780c */ /* 0x000fe40003f25270 */
[----:B------:R-:W-:Y:S01]  /*0880*/  @P2 LEA.HI R2, R2, R5, RZ, 0x2 ;  /* 0x0000000502022211 */ /* 0x000fe200078f10ff */
[----:B0-----:R-:W-:Y:S01]  /*0890*/  IMAD R11, R13, R20, R8 ;  /* 0x000000140d0b7224 */ /* 0x001fe200078e0208 */
[----:B------:R-:W-:-:S02]  /*08a0*/  ISETP.EQ.OR P1, PT, R7, RZ, !P1 ;  /* 0x000000ff0700720c */ /* 0x000fc40004f22670 */
[----:B------:R-:W-:Y:S02]  /*08b0*/  @P2 SHF.R.S32.HI R2, RZ, 0x2, R2 ;  /* 0x00000002ff022819 */ /* 0x000fe40000011402 */
[----:B------:R-:W-:Y:S02]  /*08c0*/  ISETP.EQ.AND P1, PT, R3, RZ, P1 ;  /* 0x000000ff0300720c */ /* 0x000fe40000f22270 */
[----:B------:R-:W-:Y:S02]  /*08d0*/  @P2 ISETP.NE.AND P5, PT, R2, R11, PT ;  /* 0x0000000b0200220c */ /* 0x000fe40003fa5270 */
[----:B------:R-:W-:Y:S01]  /*08e0*/  SEL R3, RZ, 0x1, !P0 ;  /* 0x00000001ff037807 */ /* 0x000fe20004000000 */
[----:B------:R2:W0:Y:S01]  /*08f0*/  @!UP1 SYNCS.EXCH.64 URZ, [UR6+0xf8], UR4 ;  /* 0x0000f804063f95b2 */ /* 0x0004220008000100 */
[----:B------:R-:W-:Y:S01]  /*0900*/  @P2 SEL R6, RZ, 0x1, P5 ;  /* 0x00000001ff062807 */ /* 0x000fe20002800000 */
[----:B------:R-:W-:Y:S01]  /*0910*/  NOP ;  /* 0x0000000000007918 */ /* 0x000fe20000000000 */
[----:B------:R-:W-:-:S02]  /*0920*/  SEL R4, RZ, 0x1, !P1 ;  /* 0x00000001ff047807 */ /* 0x000fc40004800000 */
[----:B------:R-:W-:Y:S02]  /*0930*/  LOP3.LUT R6, R6, R3, RZ, 0xc0, !PT ;  /* 0x0000000306067212 */ /* 0x000fe400078ec0ff */
[----:B------:R-:W-:Y:S01]  /*0940*/  SEL R4, R4, 0x2, P6 ;  /* 0x0000000204047807 */ /* 0x000fe20003000000 */
[----:B--23--:R-:W-:Y:S06]  /*0950*/  @!P3 BRA `(.L_x_4) ;  /* 0x000000000008b947 */ /* 0x00cfec0003800000 */
[----:B0-----:R-:W-:Y:S01]  /*0960*/  UCGABAR_ARV ;  /* 0x00000000000079c7 */ /* 0x001fe20008000000 */
[----:B------:R-:W-:Y:S05]  /*0970*/  BRA `(.L_x_5) ;  /* 0x0000000000047947 */ /* 0x000fea0003800000 */
.L_x_4:
[----:B0-----:R-:W-:Y:S01]  /*0980*/  NOP ;  /* 0x0000000000007918 */ /* 0x001fe20000000000 */
.L_x_5:
[----:B------:R-:W0:Y:S01]  /*0990*/  LDC R2, c[0x0][0x65c] ;  /* 0x00019700ff027b82 */ /* 0x000e220000000800 */
[----:B------:R-:W-:Y:S01]  /*09a0*/  IMAD.MOV.U32 R3, RZ, RZ, RZ ;  /* 0x000000ffff037224 */ /* 0x000fe200078e00ff */
[----:B0-----:R-:W-:Y:S01]  /*09b0*/  ISETP.NE.AND P2, PT, R2, 0x1, PT ;  /* 0x000000010200780c */ /* 0x001fe20003f45270 */
[----:B------:R-:W-:-:S12]  /*09c0*/  IMAD.U32 R2, RZ, RZ, UR8 ;  /* 0x00000008ff027e24 */ /* 0x000fd8000f8e00ff */
[----:B------:R-:W0:Y:S01]  /*09d0*/  @P2 LDC R15, c[0x0][0x10] ;  /* 0x00000400ff0f2b82 */ /* 0x000e220000000800 */
[----:B------:R-:W-:Y:S02]  /*09e0*/  @P2 IMAD.MOV.U32 R9, RZ, RZ, RZ ;  /* 0x000000ffff092224 */ /* 0x000fe400078e00ff */
[----:B------:R-:W-:-:S05]  /*09f0*/  @P2 IMAD.MOV.U32 R17, RZ, RZ, RZ ;  /* 0x000000ffff112224 */ /* 0x000fca00078e00ff */
[----:B------:R-:W1:Y:S01]  /*0a00*/  @!P2 LDC R11, c[0x0][0xc] ;  /* 0x00000300ff0bab82 */ /* 0x000e620000000800 */
[----:B0-----:R-:W-:-:S04]  /*0a10*/  @P2 IMAD.WIDE.U32 R14, R15, UR8, R8 ;  /* 0x000000080f0e2c25 */ /* 0x001fc8000f8e0008 */
[----:B-1----:R-:W-:-:S04]  /*0a20*/  @!P2 IMAD.WIDE.U32 R10, R8, R11, R2 ;  /* 0x0000000b080aa225 */ /* 0x002fc800078e0002 */
[----:B------:R-:W-:Y:S02]  /*0a30*/  @P2 IMAD.MOV.U32 R2, RZ, RZ, R14 ;  /* 0x000000ffff022224 */ /* 0x000fe400078e000e */
[----:B------:R-:W-:Y:S02]  /*0a40*/  @P2 IMAD.IADD R3, R15, 0x1, R17 ;  /* 0x000000010f032824 */ /* 0x000fe400078e0211 */
[----:B------:R-:W-:Y:S02]  /*0a50*/  @!P2 IMAD.MOV.U32 R2, RZ, RZ, R10 ;  /* 0x000000ffff02a224 */ /* 0x000fe400078e000a */
[----:B------:R-:W-:Y:S01]  /*0a60*/  @!P2 IMAD.MOV.U32 R3, RZ, RZ, R11 ;  /* 0x000000ffff03a224 */ /* 0x000fe200078e000b */
[----:B------:R-:W-:Y:S06]  /*0a70*/  @!P3 BRA `(.L_x_6) ;  /* 0x00000000000cb947 */ /* 0x000fec0003800000 */
[----:B------:R-:W-:Y:S01]  /*0a80*/  UCGABAR_WAIT ;  /* 0x0000000000007dc7 */ /* 0x000fe20008000000 */
[----:B------:R-:W-:Y:S01]  /*0a90*/  CCTL.IVALL ;  /* 0x00000000ff00798f */ /* 0x000fe20002000000 */
[----:B------:R-:W-:Y:S05]  /*0aa0*/  BRA `(.L_x_7) ;  /* 0x0000000000047947 */ /* 0x000fea0003800000 */
.L_x_6:
[----:B------:R-:W-:Y:S06]  /*0ab0*/  BAR.SYNC.DEFER_BLOCKING 0x0 ;  /* 0x0000000000007b1d */ /* 0x000fec0000010000 */
.L_x_7:
[----:B------:R-:W-:Y:S05]  /*0ac0*/  @!P4 BRA `(.L_x_8) ;  /* 0x000000740048c947 */ /* 0x000fea0003800000 */
[----:B------:R-:W-:-:S13]  /*0ad0*/  ISETP.GT.U32.AND P0, PT, R16, 0x1, PT ;  /* 0x000000011000780c */ /* 0x000fda0003f04070 */
[----:B------:R-:W-:Y:S05]  /*0ae0*/  @P0 EXIT ;  /* 0x000000000000094d */ /* 0x000fea0003800000 */
[----:B------:R-:W-:Y:S01]  /*0af0*/  ULDC.64 UR4, c[0x0][0x650] ;  /* 0x0001940000047ab9 */ /* 0x000fe20000000a00 */
[----:B------:R-:W-:Y:S01]  /*0b00*/  PRMT R14, RZ, 0x7610, R14 ;  /* 0x00007610ff0e7816 */ /* 0x000fe2000000000e */
[----:B------:R-:W-:Y:S01]  /*0b10*/  IMAD.MOV.U32 R10, RZ, RZ, -0x1 ;  /* 0xffffffffff0a7424 */ /* 0x000fe200078e00ff */
[----:B------:R-:W-:Y:S01]  /*0b20*/  ISETP.GE.U32.AND P0, PT, R2, UR4, PT ;  /* 0x0000000402007c0c */ /* 0x000fe2000bf06070 */
[----:B------:R-:W-:Y:S02]  /*0b30*/  IMAD.MOV.U32 R11, RZ, RZ, -0x1 ;  /* 0xffffffffff0b7424 */ /* 0x000fe400078e00ff */
[----:B------:R-:W-:Y:S01]  /*0b40*/  IMAD.MOV.U32 R7, RZ, RZ, -0x1 ;  /* 0xffffffffff077424 */ /* 0x000fe200078e00ff */
[----:B------:R-:W-:-:S13]  /*0b50*/  ISETP.GE.U32.AND.EX P0, PT, R3, UR5, PT, P0 ;  /* 0x0000000503007c0c */ /* 0x000fda000bf06100 */
[----:B------:R-:W-:Y:S05]  /*0b60*/  @P0 BRA `(.L_x_9) ;  /* 0x0000000400280947 */ /* 0x000fea0003800000 */
[----:B------:R-:W0:Y:S01]  /*0b70*/  LDC.64 R22, c[0x0][0x628] ;  /* 0x00018a00ff167b82 */ /* 0x000e220000000a00 */
[----:B------:R-:W-:Y:S02]  /*0b80*/  IMAD.MOV.U32 R10, RZ, RZ, R2 ;  /* 0x000000ffff0a7224 */ /* 0x000fe400078e0002 */
[----:B------:R-:W-:-:S05]  /*0b90*/  IMAD.MOV.U32 R11, RZ, RZ, R3 ;  /* 0x000000ffff0b7224 */ /* 0x000fca00078e0003 */
[----:B------:R-:W1:Y:S08]  /*0ba0*/  LDC R18, c[0x0][0x630] ;  /* 0x00018c00ff127b82 */ /* 0x000e700000000800 */
[----:B------:R-:W2:Y:S01]  /*0bb0*/  LDC.64 R24, c[0x0][0x620] ;  /* 0x00018800ff187b82 */ /* 0x000ea20000000a00 */
[----:B0-----:R-:W-:-:S04]  /*0bc0*/  ISETP.NE.U32.AND P0, PT, R22, RZ, PT ;  /* 0x000000ff1600720c */ /* 0x001fc80003f05070 */
[----:B------:R-:W-:-:S13]  /*0bd0*/  ISETP.NE.AND.EX P0, PT, R23, RZ, PT, P0 ;  /* 0x000000ff1700720c */ /* 0x000fda0003f05300 */
[----:B-12---:R-:W-:Y:S05]  /*0be0*/  @!P0 BRA `(.L_x_10) ;  /* 0x0000000000288947 */ /* 0x006fea0003800000 */
[----:B------:R-:W0:Y:S02]  /*0bf0*/  LDC R7, c[0x0][0x634] ;  /* 0x00018d00ff077b82 */ /* 0x000e240000000800 */
[----:B0-----:R-:W-:-:S05]  /*0c00*/  IADD3 R7, P0, R2, R7, RZ ;  /* 0x0000000702077210 */ /* 0x001fca0007f1e0ff */
[----:B------:R-:W-:-:S04]  /*0c10*/  IMAD.X R19, RZ, RZ, R3, P0 ;  /* 0x000000ffff137224 */ /* 0x000fc800000e0603 */
[----:B------:R-:W-:-:S04]  /*0c20*/  IMAD.WIDE.U32 R10, R19, R22, RZ ;  /* 0x00000016130a7225 */ /* 0x000fc800078e00ff */
[----:B------:R-:W-:-:S04]  /*0c30*/  IMAD.WIDE.U32 R14, P0, R7, R23, R10 ;  /* 0x00000017070e7225 */ /* 0x000fc8000780000a */
[----:B------:R-:W-:-:S04]  /*0c40*/  IMAD.WIDE.U32 R10, R7, R22, RZ ;  /* 0x00000016070a7225 */ /* 0x000fc800078e00ff */
[----:B------:R-:W-:Y:S01]  /*0c50*/  IMAD.X R17, RZ, RZ, RZ, P0 ;  /* 0x000000ffff117224 */ /* 0x000fe200000e06ff */
[----:B------:R-:W-:Y:S01]  /*0c60*/  IADD3 RZ, P0, R11, R14, RZ ;  /* 0x0000000e0bff7210 */ /* 0x000fe20007f1e0ff */
[----:B------:R-:W-:-:S04]  /*0c70*/  IMAD.MOV.U32 R16, RZ, RZ, R15 ;  /* 0x000000ffff107224 */ /* 0x000fc800078e000f */
[----:B------:R-:W-:-:S08]  /*0c80*/  IMAD.WIDE.U32.X R10, R19, R23, R16, P0 ;  /* 0x00000017130a7225 */ /* 0x000fd000000e0410 */
.L_x_10:
[----:B------:R-:W0:Y:S01]  /*0c90*/  LDC.64 R26, c[0x0][0x640] ;  /* 0x00019000ff1a7b82 */ /* 0x000e220000000a00 */
[--C-:B------:R-:W-:Y:S01]  /*0ca0*/  SHF.R.U64 R28, R10, R18, R11.reuse ;  /* 0x000000120a1c7219 */ /* 0x100fe2000000120b */
[----:B------:R-:W-:Y:S01]  /*0cb0*/  IMAD R29, R13, R20, R8 ;  /* 0x000000140d1d7224 */ /* 0x000fe200078e0208 */
[----:B------:R-:W-:Y:S01]  /*0cc0*/  SHF.R.U32.HI R7, RZ, R18, R11 ;  /* 0x00000012ff077219 */ /* 0x000fe2000001160b */
[----:B------:R-:W-:Y:S01]  /*0cd0*/  IMAD.MOV.U32 R23, RZ, RZ, 0x1 ;  /* 0x00000001ff177424 */ /* 0x000fe200078e00ff */
[----:B------:R-:W-:-:S03]  /*0ce0*/  IADD3 R9, P0, RZ, -R28, RZ ;  /* 0x8000001cff097210 */ /* 0x000fc60007f1e0ff */
[----:B------:R-:W1:Y:S02]  /*0cf0*/  LDC R16, c[0x0][0x618] ;  /* 0x00018600ff107b82 */ /* 0x000e640000000800 */
[----:B------:R-:W-:Y:S02]  /*0d00*/  IMAD.X R7, RZ, RZ, ~R7, P0 ;  /* 0x000000ffff077224 */ /* 0x000fe400000e0e07 */
[----:B------:R-:W-:-:S04]  /*0d10*/  IMAD.WIDE.U32 R10, R9, R24, R2 ;  /* 0x00000018090a7225 */ /* 0x000fc800078e0002 */
[----:B------:R-:W2:Y:S01]  /*0d20*/  LDC R15, c[0x0][0x608] ;  /* 0x00018200ff0f7b82 */ /* 0x000ea20000000800 */
[----:B------:R-:W-:-:S04]  /*0d30*/  IMAD R14, R7, R24, RZ ;  /* 0x00000018070e7224 */ /* 0x000fc800078e02ff */
[----:B------:R-:W-:-:S03]  /*0d40*/  IMAD R7, R9, R25, R14 ;  /* 0x0000001909077224 */ /* 0x000fc600078e020e */
[----:B------:R-:W3:Y:S01]  /*0d50*/  LDC R22, c[0x0][0x658] ;  /* 0x00019600ff167b82 */ /* 0x000ee20000000800 */
[----:B------:R-:W-:Y:S01]  /*0d60*/  IMAD.IADD R7, R11, 0x1, R7 ;  /* 0x000000010b077824 */ /* 0x000fe200078e0207 */
[----:B0-----:R-:W-:-:S04]  /*0d70*/  ISETP.NE.U32.AND P0, PT, R26, RZ, PT ;  /* 0x000000ff1a00720c */ /* 0x001fc80003f05070 */
[----:B------:R-:W-:Y:S02]  /*0d80*/  ISETP.NE.AND.EX P0, PT, R27, RZ, PT, P0 ;  /* 0x000000ff1b00720c */ /* 0x000fe40003f05300 */
[----:B------:R-:W0:Y:S01]  /*0d90*/  LDC R18, c[0x0][0x600] ;  /* 0x00018000ff127b82 */ /* 0x000e220000000800 */
[-CC-:B-1----:R-:W-:Y:S02]  /*0da0*/  SHF.R.U64 R19, R10, R16.reuse, R7.reuse ;  /* 0x000000100a137219 */ /* 0x182fe40000001207 */
[----:B------:R-:W-:Y:S01]  /*0db0*/  SHF.R.U32.HI R10, RZ, R16, R7 ;  /* 0x00000010ff0a7219 */ /* 0x000fe20000011607 */
[----:B------:R-:W-:-:S04]  /*0dc0*/  IMAD.MOV.U32 R7, RZ, RZ, -0x1 ;  /* 0xffffffffff077424 */ /* 0x000fc800078e00ff */
[----:B------:R-:W1:Y:S01]  /*0dd0*/  LDC R21, c[0x0][0x648] ;  /* 0x00019200ff157b82 */ /* 0x000e620000000800 */
[-CC-:B--2---:R-:W-:Y:S02]  /*0de0*/  SHF.R.U64 R16, R19, R15.reuse, R10.reuse ;  /* 0x0000000f13107219 */ /* 0x184fe4000000120a */
[----:B------:R-:W-:-:S05]  /*0df0*/  SHF.R.U32.HI R9, RZ, R15, R10 ;  /* 0x0000000fff097219 */ /* 0x000fca000001160a */
[----:B------:R-:W2:Y:S01]  /*0e00*/  LDC R24, c[0x0][0x638] ;  /* 0x00018e00ff187b82 */ /* 0x000ea20000000800 */
[-CC-:B---3--:R-:W-:Y:S02]  /*0e10*/  SHF.R.U64 R20, R16, R22.reuse, R9.reuse ;  /* 0x0000001610147219 */ /* 0x188fe40000001209 */
[-C--:B------:R-:W-:Y:S02]  /*0e20*/  SHF.L.U32 R7, R7, R22.reuse, RZ ;  /* 0x0000001607077219 */ /* 0x080fe400000006ff */
[----:B------:R-:W-:Y:S01]  /*0e30*/  SHF.R.U32.HI R9, RZ, R22, R9 ;  /* 0x00000016ff097219 */ /* 0x000fe20000011609 */
[----:B------:R-:W-:Y:S01]  /*0e40*/  IMAD.MOV.U32 R8, RZ, RZ, R20 ;  /* 0x000000ffff087224 */ /* 0x000fe200078e0014 */
[----:B------:R-:W-:Y:S01]  /*0e50*/  LOP3.LUT R13, RZ, R7, RZ, 0x33, !PT ;  /* 0x00000007ff0d7212 */ /* 0x000fe200078e33ff */
[----:B------:R-:W3:Y:S01]  /*0e60*/  LDC R25, c[0x0][0x610] ;  /* 0x00018400ff197b82 */ /* 0x000ee20000000800 */
[----:B------:R-:W-:Y:S05]  /*0e70*/  @!P0 BRA `(.L_x_11) ;  /* 0x0000000000288947 */ /* 0x000fea0003800000 */
[----:B------:R-:W4:Y:S02]  /*0e80*/  LDC R7, c[0x0][0x64c] ;  /* 0x00019300ff077b82 */ /* 0x000f240000000800 */
[----:B----4-:R-:W-:-:S05]  /*0e90*/  IADD3 R7, P0, R20, R7, RZ ;  /* 0x0000000714077210 */ /* 0x010fca0007f1e0ff */
        /* <DEDUP_REMOVED lines=8> */
.L_x_11:
[----:B-1----:R-:W-:Y:S01]  /*0f20*/  SHF.R.U64 R9, R8, R21, R9 ;  /* 0x0000001508097219 */ /* 0x002fe20000001209 */
[----:B0-----:R-:W-:Y:S01]  /*0f30*/  VIADD R10, R18, 0xffffffff ;  /* 0xffffffff120a7836 */ /* 0x001fe20000000000 */
[----:B------:R-:W-:Y:S01]  /*0f40*/  SHF.L.U32 R7, R23, R22, RZ ;  /* 0x0000001617077219 */ /* 0x000fe200000006ff */
[----:B------:R-:W-:Y:S01]  /*0f50*/  IMAD.MOV.U32 R14, RZ, RZ, 0x1 ;  /* 0x00000001ff0e7424 */ /* 0x000fe200078e00ff */
[----:B------:R-:W-:Y:S01]  /*0f60*/  LOP3.LUT R8, R16, R13, RZ, 0xc0, !PT ;  /* 0x0000000d10087212 */ /* 0x000fe200078ec0ff */
[----:B------:R-:W-:Y:S01]  /*0f70*/  IMAD.MOV R11, RZ, RZ, -R9 ;  /* 0x000000ffff0b7224 */ /* 0x000fe200078e0a09 */
[----:B------:R-:W-:Y:S02]  /*0f80*/  SEL R12, R12, R29, !P2 ;  /* 0x0000001d0c0c7207 */ /* 0x000fe40005000000 */
[----:B------:R-:W-:Y:S01]  /*0f90*/  LOP3.LUT R10, R19, R10, RZ, 0xc0, !PT ;  /* 0x0000000a130a7212 */ /* 0x000fe200078ec0ff */
[----:B------:R-:W-:Y:S02]  /*0fa0*/  IMAD R9, R7, R9, R8 ;  /* 0x0000000907097224 */ /* 0x000fe400078e0208 */
[----:B--2---:R-:W-:-:S02]  /*0fb0*/  IMAD R7, R11, R24, R20 ;  /* 0x000000180b077224 */ /* 0x004fc400078e0214 */
[----:B---3--:R-:W-:Y:S02]  /*0fc0*/  IMAD R12, R9, R25, R12 ;  /* 0x00000019090c7224 */ /* 0x008fe400078e020c */
[----:B------:R-:W-:-:S05]  /*0fd0*/  IMAD R7, R7, R18, R10 ;  /* 0x0000001207077224 */ /* 0x000fca00078e020a */
[----:B------:R-:W-:Y:S02]  /*0fe0*/  SEL R11, R7, R12, !P2 ;  /* 0x0000000c070b7207 */ /* 0x000fe40005000000 */
[----:B------:R-:W-:Y:S01]  /*0ff0*/  SEL R10, R12, R7, !P2 ;  /* 0x000000070c0a7207 */ /* 0x000fe20005000000 */
[----:B------:R-:W-:-:S07]  /*1000*/  IMAD.MOV.U32 R7, RZ, RZ, R28 ;  /* 0x000000ffff077224 */ /* 0x000fce00078e001c */
.L_x_9:
[----:B------:R-:W-:-:S08]  /*1010*/  NOP ;  /* 0x0000000000007918 */ /* 0x000fd00000000000 */
[----:B------:R-:W0:Y:S02]  /*1020*/  USETMAXREG.TRY_ALLOC.CTAPOOL UP0, 0xe8 ;  /* 0x000000e8000079c8 */ /* 0x000e240008000600 */
[----:B0-----:R-:W-:-:S13]  /*1030*/  PLOP3.LUT P0, PT, PT, PT, UP0, 0x80, 0x0 ;  /* 0x000000000000781c */ /* 0x001fda0003f0f008 */
[----:B------:R-:W-:Y:S05]  /*1040*/  @!P0 BRA `(.L_x_9) ;  /* 0xfffffffc00f08947 */ /* 0x000fea000383ffff */
[----:B------:R-:W-:Y:S01]  /*1050*/  ULDC.64 UR4, c[0x0][0x598] ;  /* 0x0001660000047ab9 */ /* 0x000fe20000000a00 */
[----:B------:R-:W-:Y:S01]  /*1060*/  ULDC.64 UR16, c[0x0][0x208] ;  /* 0x0000820000107ab9 */ /* 0x000fe20000000a00 */
[----:B------:R-:W-:-:S04]  /*1070*/  ISETP.NE.U32.AND P0, PT, RZ, UR4, PT ;  /* 0x00000004ff007c0c */ /* 0x000fc8000bf05070 */
[----:B------:R-:W-:-:S13]  /*1080*/  ISETP.NE.AND.EX P0, PT, RZ, UR5, PT, P0 ;  /* 0x00000005ff007c0c */ /* 0x000fda000bf05300 */
[----:B------:R-:W-:Y:S05]  /*1090*/  @!P0 BRA `(.L_x_12) ;  /* 0x00000000001c8947 */ /* 0x000fea0003800000 */
[----:B------:R-:W0:Y:S02]  /*10a0*/  LDC.64 R8, c[0x0][0x598] ;  /* 0x00016600ff087b82 */ /* 0x000e240000000a00 */
[----:B0-----:R-:W2:Y:S02]  /*10b0*/  LDG.E.64 R8, desc[UR16][R8.64] ;  /* 0x0000001008087981 */ /* 0x001ea4000c1e1b00 */
[----:B--2---:R-:W-:-:S04]  /*10c0*/  ISETP.NE.U32.AND P0, PT, R8, RZ, PT ;  /* 0x000000ff0800720c */ /* 0x004fc80003f05070 */
[----:B------:R-:W-:-:S13]  /*10d0*/  ISETP.NE.AND.EX P0, PT, R9, RZ, PT, P0 ;  /* 0x000000ff0900720c */ /* 0x000fda0003f05300 */
[----:B------:R-:W-:Y:S05]  /*10e0*/  @!P0 BRA `(.L_x_12) ;  /* 0x0000000000088947 */ /* 0x000fea0003800000 */
[----:B------:R0:W5:Y:S01]  /*10f0*/  LD.E R8, desc[UR16][R8.64] ;  /* 0x0000001008087980 */ /* 0x000162000c101900 */
[----:B------:R-:W-:Y:S05]  /*1100*/  BRA `(.L_x_13) ;  /* 0x0000000000207947 */ /* 0x000fea0003800000 */
.L_x_12:
[----:B------:R-:W-:Y:S02]  /*1110*/  ULDC.64 UR4, c[0x0][0x588] ;  /* 0x0001620000047ab9 */ /* 0x000fe40000000a00 */
[----:B------:R-:W-:-:S04]  /*1120*/  ISETP.NE.U32.AND P0, PT, RZ, UR4, PT ;  /* 0x00000004ff007c0c */ /* 0x000fc8000bf05070 */
[----:B------:R-:W-:-:S13]  /*1130*/  ISETP.NE.AND.EX P0, PT, RZ, UR5, PT, P0 ;  /* 0x00000005ff007c0c */ /* 0x000fda000bf05300 */
[----:B------:R-:W-:Y:S05]  /*1140*/  @!P0 BRA `(.L_x_14) ;  /* 0x00000000000c8947 */ /* 0x000fea0003800000 */
[----:B------:R-:W0:Y:S02]  /*1150*/  LDC.64 R8, c[0x0][0x588] ;  /* 0x00016200ff087b82 */ /* 0x000e240000000a00 */
[----:B0-----:R1:W5:Y:S01]  /*1160*/  LDG.E R8, desc[UR16][R8.64] ;  /* 0x0000001008087981 */ /* 0x001362000c1e1900 */
[----:B------:R-:W-:Y:S05]  /*1170*/  BRA `(.L_x_13) ;  /* 0x0000000000047947 */ /* 0x000fea0003800000 */
.L_x_14:
[----:B------:R-:W2:Y:S02]  /*1180*/  LDC R8, c[0x0][0x580] ;  /* 0x00016000ff087b82 */ /* 0x000ea40000000800 */
.L_x_13:
[----:B------:R-:W-:Y:S02]  /*1190*/  ULDC.64 UR4, c[0x0][0x5a0] ;  /* 0x0001680000047ab9 */ /* 0x000fe40000000a00 */
[----:B------:R-:W-:-:S04]  /*11a0*/  ISETP.NE.U32.AND P0, PT, RZ, UR4, PT ;  /* 0x00000004ff007c0c */ /* 0x000fc8000bf05070 */
[----:B------:R-:W-:-:S13]  /*11b0*/  ISETP.NE.AND.EX P0, PT, RZ, UR5, PT, P0 ;  /* 0x00000005ff007c0c */ /* 0x000fda000bf05300 */
[----:B------:R-:W-:Y:S05]  /*11c0*/  @!P0 BRA `(.L_x_15) ;  /* 0x00000000001c8947 */ /* 0x000fea0003800000 */
[----:B------:R-:W3:Y:S02]  /*11d0*/  LDC.64 R12, c[0x0][0x5a0] ;  /* 0x00016800ff0c7b82 */ /* 0x000ee40000000a00 */
[----:B---3--:R-:W3:Y:S02]  /*11e0*/  LDG.E.64 R12, desc[UR16][R12.64] ;  /* 0x000000100c0c7981 */ /* 0x008ee4000c1e1b00 */
[----:B---3--:R-:W-:-:S04]  /*11f0*/  ISETP.NE.U32.AND P0, PT, R12, RZ, PT ;  /* 0x000000ff0c00720c */ /* 0x008fc80003f05070 */
[----:B------:R-:W-:-:S13]  /*1200*/  ISETP.NE.AND.EX P0, PT, R13, RZ, PT, P0 ;  /* 0x000000ff0d00720c */ /* 0x000fda0003f05300 */
[----:B------:R-:W-:Y:S05]  /*1210*/  @!P0 BRA `(.L_x_15) ;  /* 0x0000000000088947 */ /* 0x000fea0003800000 */
[----:B01----:R0:W5:Y:S01]  /*1220*/  LD.E R9, desc[UR16][R12.64] ;  /* 0x000000100c097980 */ /* 0x003162000c101900 */
[----:B------:R-:W-:Y:S05]  /*1230*/  BRA `(.L_x_16) ;  /* 0x0000000000207947 */ /* 0x000fea0003800000 */
.L_x_15:
[----:B------:R-:W-:Y:S02]  /*1240*/  ULDC.64 UR4, c[0x0][0x590] ;  /* 0x0001640000047ab9 */ /* 0x000fe40000000a00 */
[----:B------:R-:W-:-:S04]  /*1250*/  ISETP.NE.U32.AND P0, PT, RZ, UR4, PT ;  /* 0x00000004ff007c0c */ /* 0x000fc8000bf05070 */
[----:B------:R-:W-:-:S13]  /*1260*/  ISETP.NE.AND.EX P0, PT, RZ, UR5, PT, P0 ;  /* 0x00000005ff007c0c */ /* 0x000fda000bf05300 */
[----:B------:R-:W-:Y:S05]  /*1270*/  @!P0 BRA `(.L_x_17) ;  /* 0x00000000000c8947 */ /* 0x000fea0003800000 */
[----:B------:R-:W0:Y:S02]  /*1280*/  LDC.64 R12, c[0x0][0x590] ;  /* 0x00016400ff0c7b82 */ /* 0x000e240000000a00 */
[----:B01----:R1:W5:Y:S01]  /*1290*/  LDG.E R9, desc[UR16][R12.64] ;  /* 0x000000100c097981 */ /* 0x003362000c1e1900 */
[----:B------:R-:W-:Y:S05]  /*12a0*/  BRA `(.L_x_16) ;  /* 0x0000000000047947 */ /* 0x000fea0003800000 */
.L_x_17:
[----:B01----:R-:W3:Y:S02]  /*12b0*/  LDC R9, c[0x0][0x584] ;  /* 0x00016100ff097b82 */ /* 0x003ee40000000800 */
.L_x_16:
[----:B------:R-:W-:-:S13]  /*12c0*/  LOP3.LUT P0, RZ, R14, 0xff, RZ, 0xc0, !PT ;  /* 0x000000ff0eff7812 */ /* 0x000fda000780c0ff */
[----:B------:R-:W-:Y:S05]  /*12d0*/  @!P0 EXIT ;  /* 0x000000000000894d */ /* 0x000fea0003800000 */
[----:B------:R-:W-:Y:S01]  /*12e0*/  ULDC UR4, c[0x0][0x28c] ;  /* 0x0000a30000047ab9 */ /* 0x000fe20000000800 */
[----:B------:R-:W-:Y:S01]  /*12f0*/  LOP3.LUT R142, R4, 0x1, RZ, 0xfc, !PT ;  /* 0x00000001048e7812 */ /* 0x000fe200078efcff */
[----:B------:R-:W-:-:S04]  /*1300*/  UIADD3 UR4, UR4, 0x3f, URZ ;  /* 0x0000003f04047890 */ /* 0x000fc8000fffe03f */
[----:B------:R-:W-:-:S04]  /*1310*/  USHF.R.S32.HI UR5, URZ, 0x1f, UR4 ;  /* 0x0000001f3f057899 */ /* 0x000fc80008011404 */
[----:B------:R-:W-:-:S03]  /*1320*/  ULEA.HI UR5, UR5, UR4, URZ, 0x6 ;  /* 0x0000000405057291 */ /* 0x000fc6000f8f303f */
[----:B------:R-:W-:Y:S01]  /*1330*/  UMOV UR4, URZ ;  /* 0x0000003f00047c82 */ /* 0x000fe20008000000 */
[----:B------:R-:W-:-:S03]  /*1340*/  USHF.R.S32.HI UR9, URZ, 0x6, UR5 ;  /* 0x000000063f097899 */ /* 0x000fc60008011405 */
[----:B------:R-:W-:-:S09]  /*1350*/  UMOV UR5, URZ ;  /* 0x0000003f00057c82 */ /* 0x000fd20008000000 */
.L_x_172:
[----:B01----:R-:W-:Y:S01]  /*1360*/  LOP3.LUT R12, R0, 0x80, RZ, 0xc0, !PT ;  /* 0x00000080000c7812 */ /* 0x003fe200078ec0ff */
[----:B------:R-:W0:Y:S01]  /*1370*/  S2UR UR13, SR_CgaCtaId ;  /* 0x00000000000d79c3 */ /* 0x000e220000008800 */
[----:B------:R-:W-:Y:S01]  /*1380*/  UMOV UR12, 0x400 ;  /* 0x00000400000c7882 */ /* 0x000fe20000000000 */
[----:B------:R-:W-:Y:S01]  /*1390*/  UMOV UR6, URZ ;  /* 0x0000003f00067c82 */ /* 0x000fe20008000000 */
[----:B------:R-:W-:Y:S01]  /*13a0*/  SHF.R.U32.HI R12, RZ, 0x7, R12 ;  /* 0x00000007ff0c7819 */ /* 0x000fe2000001160c */
[----:B------:R-:W-:Y:S01]  /*13b0*/  UMOV UR7, URZ ;  /* 0x0000003f00077c82 */ /* 0x000fe20008000000 */
[----:B------:R-:W-:Y:S01]  /*13c0*/  UMOV UR18, UR5 ;  /* 0x0000000500127c82 */ /* 0x000fe20008000000 */
[----:B------:R-:W-:Y:S02]  /*13d0*/  CS2R R16, SRZ ;  /* 0x0000000000107805 */ /* 0x000fe4000001ff00 */
[----:B------:R-:W-:Y:S01]  /*13e0*/  CS2R R14, SRZ ;  /* 0x00000000000e7805 */ /* 0x000fe2000001ff00 */
[----:B------:R-:W1:Y:S01]  /*13f0*/  LDC R13, c[0x0][0x28c] ;  /* 0x0000a300ff0d7b82 */ /* 0x000e620000000800 */
[----:B------:R-:W4:Y:S01]  /*1400*/  SHFL.IDX PT, R12, R12, RZ, 0x1f ;  /* 0x00001fff0c0c7589 */ /* 0x000f2200000e0000 */
[----:B------:R-:W-:-:S02]  /*1410*/  CS2R R18, SRZ ;  /* 0x0000000000127805 */ /* 0x000fc4000001ff00 */
[----:B------:R-:W-:Y:S02]  /*1420*/  CS2R R20, SRZ ;  /* 0x0000000000147805 */ /* 0x000fe4000001ff00 */
[----:B------:R-:W-:Y:S02]  /*1430*/  CS2R R22, SRZ ;  /* 0x0000000000167805 */ /* 0x000fe4000001ff00 */
[----:B------:R-:W-:Y:S02]  /*1440*/  CS2R R88, SRZ ;  /* 0x0000000000587805 */ /* 0x000fe4000001ff00 */
[----:B------:R-:W-:Y:S02]  /*1450*/  CS2R R90, SRZ ;  /* 0x00000000005a7805 */ /* 0x000fe4000001ff00 */
[----:B------:R-:W-:Y:S02]  /*1460*/  CS2R R94, SRZ ;  /* 0x00000000005e7805 */ /* 0x000fe4000001ff00 */
        /* <DEDUP_REMOVED lines=16> */
[----:B-1----:R-:W-:Y:S02]  /*1570*/  ISETP.GE.AND P0, PT, R13, 0x1, PT ;  /* 0x000000010d00780c */ /* 0x002fe40003f06270 */
[----:B------:R-:W-:Y:S02]  /*1580*/  CS2R R126, SRZ ;  /* 0x00000000007e7805 */ /* 0x000fe4000001ff00 */
[----:B----4-:R-:W-:-:S02]  /*1590*/  R2UR UR8, R12 ;  /* 0x000000000c0872ca */ /* 0x010fc400000e0000 */
[----:B------:R-:W-:Y:S02]  /*15a0*/  CS2R R128, SRZ ;  /* 0x0000000000807805 */ /* 0x000fe4000001ff00 */
[----:B------:R-:W-:Y:S02]  /*15b0*/  CS2R R130, SRZ ;  /* 0x0000000000827805 */ /* 0x000fe4000001ff00 */
[----:B------:R-:W-:Y:S02]  /*15c0*/  CS2R R132, SRZ ;  /* 0x0000000000847805 */ /* 0x000fe4000001ff00 */
[----:B------:R-:W-:Y:S02]  /*15d0*/  CS2R R134, SRZ ;  /* 0x0000000000867805 */ /* 0x000fe4000001ff00 */
[----:B------:R-:W-:Y:S02]  /*15e0*/  CS2R R136, SRZ ;  /* 0x0000000000887805 */ /* 0x000fe4000001ff00 */
[----:B------:R-:W-:Y:S01]  /*15f0*/  CS2R R138, SRZ ;  /* 0x00000000008a7805 */ /* 0x000fe2000001ff00 */
[----:B------:R-:W-:Y:S01]  /*1600*/  IMAD.MOV.U32 R141, RZ, RZ, RZ ;  /* 0x000000ffff8d7224 */ /* 0x000fe200078e00ff */
[----:B------:R-:W-:Y:S01]  /*1610*/  CS2R R24, SRZ ;  /* 0x0000000000187805 */ /* 0x000fe2000001ff00 */
[----:B------:R-:W-:Y:S01]  /*1620*/  IMAD.MOV.U32 R143, RZ, RZ, RZ ;  /* 0x000000ffff8f7224 */ /* 0x000fe200078e00ff */
[----:B---3--:R-:W-:Y:S01]  /*1630*/  CS2R R26, SRZ ;  /* 0x00000000001a7805 */ /* 0x008fe2000001ff00 */
[----:B------:R-:W-:Y:S01]  /*1640*/  IMAD.U32 R144, RZ, RZ, UR4 ;  /* 0x00000004ff907e24 */ /* 0x000fe2000f8e00ff */
[----:B------:R-:W-:Y:S01]  /*1650*/  CS2R R28, SRZ ;  /* 0x00000000001c7805 */ /* 0x000fe2000001ff00 */
[----:B------:R-:W-:Y:S01]  /*1660*/  ULEA.HI UR10, UR8, UR8, URZ, 0x1 ;  /* 0x00000008080a7291 */ /* 0x000fe2000f8f083f */
[----:B------:R-:W-:-:S02]  /*1670*/  CS2R R30, SRZ ;  /* 0x00000000001e7805 */ /* 0x000fc4000001ff00 */
[----:B------:R-:W-:Y:S02]  /*1680*/  CS2R R32, SRZ ;  /* 0x0000000000207805 */ /* 0x000fe4000001ff00 */
[----:B------:R-:W-:Y:S01]  /*1690*/  CS2R R34, SRZ ;  /* 0x0000000000227805 */ /* 0x000fe2000001ff00 */
[----:B------:R-:W-:Y:S01]  /*16a0*/  ULOP3.LUT UR11, UR10, 0xffffe, URZ, 0xc0, !UPT ;  /* 0x000ffffe0a0b7892 */ /* 0x000fe2000f8ec03f */
[----:B------:R-:W-:Y:S01]  /*16b0*/  CS2R R36, SRZ ;  /* 0x0000000000247805 */ /* 0x000fe2000001ff00 */
[----:B0-----:R-:W-:Y:S01]  /*16c0*/  ULEA UR10, UR13, UR12, 0x18 ;  /* 0x0000000c0d0a7291 */ /* 0x001fe2000f8ec03f */
[----:B------:R-:W-:Y:S01]  /*16d0*/  CS2R R38, SRZ ;  /* 0x0000000000267805 */ /* 0x000fe2000001ff00 */
[----:B------:R-:W-:Y:S01]  /*16e0*/  UIADD3 UR11, UR8, -UR11, URZ ;  /* 0x8000000b080b7290 */ /* 0x000fe2000fffe03f */
[----:B------:R-:W-:Y:S02]  /*16f0*/  CS2R R40, SRZ ;  /* 0x0000000000287805 */ /* 0x000fe4000001ff00 */
[----:B------:R-:W-:Y:S01]  /*1700*/  CS2R R42, SRZ ;  /* 0x00000000002a7805 */ /* 0x000fe2000001ff00 */
[----:B------:R-:W-:Y:S01]  /*1710*/  UMOV UR8, URZ ;  /* 0x0000003f00087c82 */ /* 0x000fe20008000000 */
[----:B------:R-:W-:Y:S01]  /*1720*/  ULEA UR11, UR11, UR10, 0xc ;  /* 0x0000000a0b0b7291 */ /* 0x000fe2000f8e603f */
[----:B------:R-:W-:-:S02]  /*1730*/  CS2R R44, SRZ ;  /* 0x00000000002c7805 */ /* 0x000fc4000001ff00 */
[----:B------:R-:W-:Y:S02]  /*1740*/  CS2R R46, SRZ ;  /* 0x00000000002e7805 */ /* 0x000fe4000001ff00 */
[----:B------:R-:W-:Y:S01]  /*1750*/  CS2R R48, SRZ ;  /* 0x0000000000307805 */ /* 0x000fe2000001ff00 */
[----:B------:R-:W-:Y:S01]  /*1760*/  UIADD3 UR11, UR11, 0x200, URZ ;  /* 0x000002000b0b7890 */ /* 0x000fe2000fffe03f */
[----:B------:R-:W-:Y:S02]  /*1770*/  CS2R R50, SRZ ;  /* 0x0000000000327805 */ /* 0x000fe4000001ff00 */
[----:B------:R-:W-:Y:S02]  /*1780*/  CS2R R52, SRZ ;  /* 0x0000000000347805 */ /* 0x000fe4000001ff00 */
[----:B------:R-:W-:Y:S01]  /*1790*/  CS2R R54, SRZ ;  /* 0x0000000000367805 */ /* 0x000fe2000001ff00 */
[----:B------:R-:W-:Y:S01]  /*17a0*/  USHF.R.U32.HI UR11, URZ, 0x4, UR11 ;  /* 0x000000043f0b7899 */ /* 0x000fe2000801160b */
[----:B------:R-:W-:-:S02]  /*17b0*/  CS2R R56, SRZ ;  /* 0x0000000000387805 */ /* 0x000fc4000001ff00 */
[----:B------:R-:W-:Y:S02]  /*17c0*/  CS2R R58, SRZ ;  /* 0x00000000003a7805 */ /* 0x000fe4000001ff00 */
[----:B------:R-:W-:Y:S01]  /*17d0*/  CS2R R60, SRZ ;  /* 0x00000000003c7805 */ /* 0x000fe2000001ff00 */
[----:B------:R-:W-:Y:S01]  /*17e0*/  ULOP3.LUT UR11, UR11, 0x3fff, URZ, 0xc0, !UPT ;  /* 0x00003fff0b0b7892 */ /* 0x000fe2000f8ec03f */
        /* <DEDUP_REMOVED lines=12> */
[----:B------:R-:W-:Y:S01]  /*18b0*/  CS2R R86, SRZ ;  /* 0x0000000000567805 */ /* 0x000fe2000001ff00 */
[----:B------:R-:W-:Y:S06]  /*18c0*/  @!P0 BRA `(.L_x_18) ;  /* 0x0000000800308947 */ /* 0x000fec0003800000 */
[----:B------:R-:W-:-:S13]  /*18d0*/  ISETP.NE.AND P1, PT, R142, 0x3, PT ;  /* 0x000000038e00780c */ /* 0x000fda0003f25270 */
[----:B------:R-:W-:Y:S05]  /*18e0*/  @!P1 BRA `(.L_x_19) ;  /* 0x0000000000049947 */ /* 0x000fea0003800000 */
[----:B------:R-:W-:Y:S01]  /*18f0*/  BPT.TRAP 0x1 ;  /* 0x000000040000795c */ /* 0x000fe20000300000 */
.L_x_19:
[----:B------:R-:W-:Y:S01]  /*1900*/  ULEA UR6, UR5, UR10, 0x3 ;  /* 0x0000000a05067291 */ /* 0x000fe2000f8e183f */
[----:B------:R-:W-:-:S05]  /*1910*/  IMAD.U32 R12, RZ, RZ, UR4 ;  /* 0x00000004ff0c7e24 */ /* 0x000fca000f8e00ff */
[----:B------:R-:W-:-:S04]  /*1920*/  SHF.L.U32 R12, R12, 0x1f, RZ ;  /* 0x0000001f0c0c7819 */ /* 0x000fc800000006ff */
[----:B------:R0:W1:Y:S01]  /*1930*/  SYNCS.PHASECHK.TRANS64.TRYWAIT P0, [UR6], R12 ;  /* 0x0000000cff0075a7 */ /* 0x0000620008000146 */
[----:B------:R-:W-:Y:S05]  /*1940*/  @!P1 BRA `(.L_x_20) ;  /* 0x0000000000049947 */ /* 0x000fea0003800000 */
[----:B------:R-:W-:Y:S01]  /*1950*/  BPT.TRAP 0x1 ;  /* 0x000000040000795c */ /* 0x000fe20000300000 */
.L_x_20:
[----:B-1----:R-:W-:Y:S05]  /*1960*/  @P0 BRA `(.L_x_21) ;  /* 0x0000000000080947 */ /* 0x002fea0003800000 */
[----:B------:R-:W1:Y:S02]  /*1970*/  SYNCS.PHASECHK.TRANS64.TRYWAIT P0, [UR6], R12 ;  /* 0x0000000cff0075a7 */ /* 0x000e640008000146 */
[----:B-1----:R-:W-:Y:S05]  /*1980*/  @!P0 BRA `(.L_x_22) ;  /* 0x0000008000b08947 */ /* 0x002fea0003800000 */
.L_x_21:
[----:B------:R-:W-:Y:S01]  /*1990*/  UIADD3 UR6, UR10, 0x1c200, URZ ;  /* 0x0001c2000a067890 */ /* 0x000fe2000fffe03f */
[----:B------:R-:W-:Y:S01]  /*19a0*/  WARPGROUP.ARRIVE ;  /* 0x00000000000079c5 */ /* 0x000fe20000000000 */
[----:B------:R-:W-:Y:S01]  /*19b0*/  ULOP3.LUT UR12, UR11, 0x10000, URZ, 0xfc, !UPT ;  /* 0x000100000b0c7892 */ /* 0x000fe2000f8efc3f */
[----:B------:R-:W-:Y:S01]  /*19c0*/  CS2R R16, SRZ ;  /* 0x0000000000107805 */ /* 0x000fe2000001ff00 */
[----:B------:R-:W-:Y:S01]  /*19d0*/  USHF.R.U32.HI UR6, URZ, 0x4, UR6 ;  /* 0x000000043f067899 */ /* 0x000fe20008011606 */
[----:B------:R-:W-:Y:S01]  /*19e0*/  CS2R R14, SRZ ;  /* 0x00000000000e7805 */ /* 0x000fe2000001ff00 */
[----:B------:R-:W-:Y:S01]  /*19f0*/  ULEA UR12, UR5, UR12, 0x9 ;  /* 0x0000000c050c7291 */ /* 0x000fe2000f8e483f */
[----:B------:R-:W-:Y:S01]  /*1a00*/  CS2R R18, SRZ ;  /* 0x0000000000127805 */ /* 0x000fe2000001ff00 */
[----:B------:R-:W-:Y:S01]  /*1a10*/  ULOP3.LUT UR6, UR6, 0x3fff, URZ, 0xc0, !UPT ;  /* 0x00003fff06067892 */ /* 0x000fe2000f8ec03f */
[----:B------:R-:W-:Y:S01]  /*1a20*/  CS2R R20, SRZ ;  /* 0x0000000000147805 */ /* 0x000fe2000001ff00 */
[----:B------:R-:W-:Y:S01]  /*1a30*/  UMOV UR13, 0x80000020 ;  /* 0x80000020000d7882 */ /* 0x000fe20000000000 */
[----:B------:R-:W-:Y:S01]  /*1a40*/  UMOV UR15, 0x80000020 ;  /* 0x80000020000f7882 */ /* 0x000fe20000000000 */
[----:B------:R-:W-:Y:S01]  /*1a50*/  ULOP3.LUT UR6, UR6, 0x10000, URZ, 0xfc, !UPT ;  /* 0x0001000006067892 */ /* 0x000fe2000f8efc3f */
[----:B------:R-:W-:Y:S01]  /*1a60*/  CS2R R22, SRZ ;  /* 0x0000000000167805 */ /* 0x000fe2000001ff00 */
[----:B------:R-:W-:Y:S01]  /*1a70*/  ULDC UR7, c[0x0][0x50c] ;  /* 0x0001430000077ab9 */ /* 0x000fe20000000800 */
[----:B------:R-:W-:Y:S01]  /*1a80*/  CS2R R88, SRZ ;  /* 0x0000000000587805 */ /* 0x000fe2000001ff00 */
[----:B------:R-:W-:Y:S01]  /*1a90*/  ULEA UR14, UR5, UR6, 0x9 ;  /* 0x00000006050e7291 */ /* 0x000fe2000f8e483f */
[----:B------:R-:W-:Y:S01]  /*1aa0*/  CS2R R90, SRZ ;  /* 0x00000000005a7805 */ /* 0x000fe2000001ff00 */
[----:B------:R-:W-:Y:S01]  /*1ab0*/  UISETP.NE.AND UP0, UPT, UR7, 0x2, UPT ;  /* 0x000000020700788c */ /* 0x000fe2000bf05270 */
[----:B------:R-:W-:Y:S01]  /*1ac0*/  CS2R R94, SRZ ;  /* 0x00000000005e7805 */ /* 0x000fe2000001ff00 */
[----:B------:R-:W-:Y:S01]  /*1ad0*/  UMOV UR6, 0x2 ;  /* 0x0000000200067882 */ /* 0x000fe20000000000 */
[----:B------:R-:W-:Y:S01]  /*1ae0*/  CS2R R92, SRZ ;  /* 0x00000000005c7805 */ /* 0x000fe2000001ff00 */
[----:B------:R-:W-:Y:S01]  /*1af0*/  USEL UR7, URZ, 0x1, UP0 ;  /* 0x000000013f077887 */ /* 0x000fe20008000000 */
[----:B------:R-:W-:-:S02]  /*1b00*/  CS2R R96, SRZ ;  /* 0x0000000000607805 */ /* 0x000fc4000001ff00 */
[----:B------:R-:W-:Y:S01]  /*1b10*/  CS2R R98, SRZ ;  /* 0x0000000000627805 */ /* 0x000fe2000001ff00 */
[----:B------:R-:W-:Y:S01]  /*1b20*/  QGMMA.64x128x32.F32.E4M3.E4M3 R24, gdesc[UR12], RZ, !UPT ;  /* 0x01e000000c1879f3 */ /* 0x000fe2000c7008ff */
[----:B------:R-:W-:Y:S01]  /*1b30*/  UIADD3 UR12, UR12, 0x2, URZ ;  /* 0x000000020c0c7890 */ /* 0x000fe2000fffe03f */
[----:B------:R-:W-:Y:S02]  /*1b40*/  CS2R R100, SRZ ;  /* 0x0000000000647805 */ /* 0x000fe4000001ff00 */
[----:B------:R-:W-:Y:S01]  /*1b50*/  ISETP.NE.AND P0, PT, RZ, UR7, PT ;  /* 0x00000007ff007c0c */ /* 0x000fe2000bf05270 */
[----:B------:R-:W-:Y:S01]  /*1b60*/  UIADD3 UR14, UR14, 0x2, URZ ;  /* 0x000000020e0e7890 */ /* 0x000fe2000fffe03f */
[----:B------:R-:W-:Y:S01]  /*1b70*/  CS2R R102, SRZ ;  /* 0x0000000000667805 */ /* 0x000fe2000001ff00 */
[----:B------:R-:W-:Y:S01]  /*1b80*/  UMOV UR13, 0x80000020 ;  /* 0x80000020000d7882 */ /* 0x000fe20000000000 */
[----:B------:R-:W-:Y:S01]  /*1b90*/  UMOV UR15, 0x80000020 ;  /* 0x80000020000f7882 */ /* 0x000fe20000000000 */
        /* <DEDUP_REMOVED lines=17> */
[----:B------:R-:W-:Y:S01]  /*1cb0*/  CS2R R138, SRZ ;  /* 0x00000000008a7805 */ /* 0x000fe2000001ff00 */
[----:B------:R-:W-:Y:S02]  /*1cc0*/  IMAD.MOV.U32 R141, RZ, RZ, RZ ;  /* 0x000000ffff8d7224 */ /* 0x000fe400078e00ff */
[----:B------:R-:W-:Y:S01]  /*1cd0*/  IMAD.MOV.U32 R143, RZ, RZ, RZ ;  /* 0x000000ffff8f7224 */ /* 0x000fe200078e00ff */
[----:B------:R-:W-:Y:S01]  /*1ce0*/  QGMMA.64x128x32.F32.E4M3.E4M3 R24, gdesc[UR12], R24, gsb0 ;  /* 0x01e000000c1879f3 */ /* 0x000fe20008000818 */
[----:B------:R-:W-:Y:S05]  /*1cf0*/  @!P0 BRA `(.L_x_23) ;  /* 0x0000000400088947 */ /* 0x000fea0003800000 */
[----:B------:R-:W-:Y:S02]  /*1d00*/  WARPGROUP.DEPBAR.LE gsb0, 0x0 ;  /* 0x00008000000079c5 */ /* 0x000fe40000010000 */
[----:B------:R-:W-:-:S01]  /*1d10*/  FADD R143, RZ, R24 ;  /* 0x00000018ff8f7221 */ /* 0x000fc20000000000 */
[----:B------:R-:W-:Y:S01]  /*1d20*/  FADD R138, RZ, R25 ;  /* 0x00000019ff8a7221 */ /* 0x000fe20000000000 */
        /* <DEDUP_REMOVED lines=62> */
[----:B------:R-:W-:-:S06]  /*2110*/  UMOV UR6, URZ ;  /* 0x0000003f00067c82 */ /* 0x000fcc0008000000 */
.L_x_23:
[----:B------:R-:W-:-:S04]  /*2120*/  UIADD3 UR18, UR5, 0x1, URZ ;  /* 0x0000000105127890 */ /* 0x000fc8000fffe03f */
[----:B------:R-:W-:-:S04]  /*2130*/  UISETP.NE.AND UP0, UPT, UR18, 0xe, UPT ;  /* 0x0000000e1200788c */ /* 0x000fc8000bf05270 */
[----:B------:R-:W-:Y:S02]  /*2140*/  USEL UR8, URZ, 0x1, UP0 ;  /* 0x000000013f087887 */ /* 0x000fe40008000000 */
[----:B------:R-:W-:Y:S02]  /*2150*/  USEL UR18, UR18, URZ, UP0 ;  /* 0x0000003f12127287 */ /* 0x000fe40008000000 */
[----:B------:R-:W-:-:S06]  /*2160*/  ULOP3.LUT UR8, UR4, UR8, URZ, 0x3c, !UPT ;  /* 0x0000000804087292 */ /* 0x000fcc000f8e3c3f */
[----:B------:R-:W-:Y:S01]  /*2170*/  IMAD.U32 R144, RZ, RZ, UR8 ;  /* 0x00000008ff907e24 */ /* 0x000fe2000f8e00ff */
[----:B------:R-:W-:-:S06]  /*2180*/  UMOV UR8, 0x1 ;  /* 0x0000000100087882 */ /* 0x000fcc0000000000 */
.L_x_18:
[----:B------:R-:W-:-:S04]  /*2190*/  UISETP.LT.AND UP0, UPT, UR9, 0x1, UPT ;  /* 0x000000010900788c */ /* 0x000fc8000bf01270 */
[----:B------:R-:W-:-:S04]  /*21a0*/  USEL UR12, UR9, 0x1, UP0 ;  /* 0x00000001090c7887 */ /* 0x000fc80008000000 */
[----:B------:R-:W-:-:S04]  /*21b0*/  UIADD3 UR12, UR9, -UR12, URZ ;  /* 0x8000000c090c7290 */ /* 0x000fc8000fffe03f */
[----:B------:R-:W-:-:S06]  /*21c0*/  UISETP.GE.AND UP0, UPT, UR12, 0x1, UPT ;  /* 0x000000010c00788c */ /* 0x000fcc000bf06270 */
[----:B------:R-:W-:-:S13]  /*21d0*/  PLOP3.LUT P0, PT, PT, PT, UP0, 0x80, 0x0 ;  /* 0x000000000000781c */ /* 0x000fda0003f0f008 */
[----:B------:R-:W-:Y:S05]  /*21e0*/  @!P0 BRA `(.L_x_24) ;  /* 0x0000000800088947 */ /* 0x000fea0003800000 */
[----:B01----:R-:W-:Y:S01]  /*21f0*/  IMAD.U32 R12, RZ, RZ, UR12 ;  /* 0x0000000cff0c7e24 */ /* 0x003fe2000f8e00ff */
[----:B------:R-:W-:Y:S01]  /*2200*/  ULDC UR19, c[0x0][0x50c] ;  /* 0x0001430000137ab9 */ /* 0x000fe20000000800 */
[----:B------:R-:W-:-:S07]  /*2210*/  IMAD.U32 R13, RZ, RZ, UR5 ;  /* 0x00000005ff0d7e24 */ /* 0x000fce000f8e00ff */
.L_x_32:
[----:B------:R-:W-:-:S13]  /*2220*/  ISETP.NE.AND P1, PT, R142, 0x3, PT ;  /* 0x000000038e00780c */ /* 0x000fda0003f25270 */
[----:B------:R-:W-:Y:S05]  /*2230*/  @!P1 BRA `(.L_x_25) ;  /* 0x0000000000049947 */ /* 0x000fea0003800000 */
[----:B------:R-:W-:Y:S01]  /*2240*/  BPT.TRAP 0x1 ;  /* 0x000000040000795c */ /* 0x000fe20000300000 */
.L_x_25:
[----:B------:R-:W0:Y:S01]  /*2250*/  S2UR UR12, SR_CgaCtaId ;  /* 0x00000000000c79c3 */ /* 0x000e220000008800 */
[----:B------:R-:W-:Y:S01]  /*2260*/  UMOV UR10, 0x400 ;  /* 0x00000400000a7882 */ /* 0x000fe20000000000 */
[----:B------:R-:W-:Y:S01]  /*2270*/  SHF.L.U32 R140, R144, 0x1f, RZ ;  /* 0x0000001f908c7819 */ /* 0x000fe200000006ff */
[----:B0-----:R-:W-:-:S04]  /*2280*/  ULEA UR10, UR12, UR10, 0x18 ;  /* 0x0000000a0c0a7291 */ /* 0x001fc8000f8ec03f */
[----:B------:R-:W-:-:S09]  /*2290*/  ULEA UR12, UR18, UR10, 0x3 ;  /* 0x0000000a120c7291 */ /* 0x000fd2000f8e183f */
[----:B------:R0:W1:Y:S01]  /*22a0*/  SYNCS.PHASECHK.TRANS64.TRYWAIT P0, [UR12], R140 ;  /* 0x0000008cff0075a7 */ /* 0x000062000800014c */
[----:B------:R-:W-:Y:S05]  /*22b0*/  @!P1 BRA `(.L_x_26) ;  /* 0x0000000000049947 */ /* 0x000fea0003800000 */
[----:B------:R-:W-:Y:S01]  /*22c0*/  BPT.TRAP 0x1 ;  /* 0x000000040000795c */ /* 0x000fe20000300000 */
.L_x_26:
[----:B-1----:R-:W-:Y:S05]  /*22d0*/  @P0 BRA `(.L_x_27) ;  /* 0x0000000000080947 */ /* 0x002fea0003800000 */
[----:B------:R-:W1:Y:S02]  /*22e0*/  SYNCS.PHASECHK.TRANS64.TRYWAIT P0, [UR12], R140 ;  /* 0x0000008cff0075a7 */ /* 0x000e64000800014c */
[----:B-1----:R-:W-:Y:S05]  /*22f0*/  @!P0 BRA `(.L_x_28) ;  /* 0x00000078006c8947 */ /* 0x002fea0003800000 */
.L_x_27:
[----:B------:R-:W-:Y:S01]  /*2300*/  UIADD3 UR12, UR10, 0x1c200, URZ ;  /* 0x0001c2000a0c7890 */ /* 0x000fe2000fffe03f */
[----:B------:R-:W-:Y:S01]  /*2310*/  WARPGROUP.ARRIVE ;  /* 0x00000000000079c5 */ /* 0x000fe20000000000 */
[----:B------:R-:W-:Y:S02]  /*2320*/  UISETP.NE.AND UP0, UPT, UR7, URZ, UPT ;  /* 0x0000003f0700728c */ /* 0x000fe4000bf05270 */
[----:B------:R-:W-:Y:S02]  /*2330*/  USHF.R.U32.HI UR12, URZ, 0x4, UR12 ;  /* 0x000000043f0c7899 */ /* 0x000fe4000801160c */
[----:B------:R-:W-:Y:S02]  /*2340*/  USEL UR8, UR8, URZ, !UP0 ;  /* 0x0000003f08087287 */ /* 0x000fe4000c000000 */
[----:B------:R-:W-:Y:S02]  /*2350*/  ULOP3.LUT UR7, UR12, 0x3fff, URZ, 0xc0, !UPT ;  /* 0x00003fff0c077892 */ /* 0x000fe4000f8ec03f */
[----:B------:R-:W-:-:S02]  /*2360*/  ULOP3.LUT UR12, UR11, 0x10000, URZ, 0xfc, !UPT ;  /* 0x000100000b0c7892 */ /* 0x000fc4000f8efc3f */
[----:B------:R-:W-:Y:S02]  /*2370*/  ULOP3.LUT UR7, UR7, 0x10000, URZ, 0xfc, !UPT ;  /* 0x0001000007077892 */ /* 0x000fe4000f8efc3f */
[----:B------:R-:W-:Y:S02]  /*2380*/  UISETP.NE.U32.AND UP0, UPT, UR8, URZ, UPT ;  /* 0x0000003f0800728c */ /* 0x000fe4000bf05070 */
[----:B------:R-:W-:Y:S02]  /*2390*/  ULEA UR12, UR18, UR12, 0x9 ;  /* 0x0000000c120c7291 */ /* 0x000fe4000f8e483f */
[----:B------:R-:W-:Y:S01]  /*23a0*/  ULEA UR14, UR18, UR7, 0x9 ;  /* 0x00000007120e7291 */ /* 0x000fe2000f8e483f */
[----:B------:R-:W-:Y:S01]  /*23b0*/  UMOV UR13, 0x80000020 ;  /* 0x80000020000d7882 */ /* 0x000fe20000000000 */
[----:B------:R-:W-:Y:S01]  /*23c0*/  UMOV UR15, 0x80000020 ;  /* 0x80000020000f7882 */ /* 0x000fe20000000000 */
[----:B------:R-:W-:-:S06]  /*23d0*/  UIADD3 UR6, UR6, 0x2, URZ ;  /* 0x0000000206067890 */ /* 0x000fcc000fffe03f */
[----:B------:R-:W-:Y:S01]  /*23e0*/  QGMMA.64x128x32.F32.E4M3.E4M3 R24, gdesc[UR12], R24, UP0 ;  /* 0x01e000000c1879f3 */ /* 0x000fe2000bf00818 */
[----:B------:R-:W-:Y:S02]  /*23f0*/  UIADD3 UR12, UR12, 0x2, URZ ;  /* 0x000000020c0c7890 */ /* 0x000fe4000fffe03f */
[----:B------:R-:W-:Y:S01]  /*2400*/  UIADD3 UR14, UR14, 0x2, URZ ;  /* 0x000000020e0e7890 */ /* 0x000fe2000fffe03f */
[----:B------:R-:W-:Y:S01]  /*2410*/  UMOV UR13, 0x80000020 ;  /* 0x80000020000d7882 */ /* 0x000fe20000000000 */
[----:B------:R-:W-:Y:S01]  /*2420*/  UMOV UR15, 0x80000020 ;  /* 0x80000020000f7882 */ /* 0x000fe20000000000 */
[----:B------:R-:W-:-:S04]  /*2430*/  UISETP.NE.AND UP0, UPT, UR6, UR19, UPT ;  /* 0x000000130600728c */ /* 0x000fc8000bf05270 */
[----:B------:R-:W-:-:S06]  /*2440*/  USEL UR7, URZ, 0x1, UP0 ;  /* 0x000000013f077887 */ /* 0x000fcc0008000000 */
[----:B------:R-:W-:Y:S01]  /*2450*/  ISETP.NE.AND P0, PT, RZ, UR7, PT ;  /* 0x00000007ff007c0c */ /* 0x000fe2000bf05270 */
[----:B------:R-:W-:Y:S03]  /*2460*/  QGMMA.64x128x32.F32.E4M3.E4M3 R24, gdesc[UR12], R24, gsb0 ;  /* 0x01e000000c1879f3 */ /* 0x000fe60008000818 */
[----:B------:R-:W-:-:S09]  /*2470*/  WARPGROUP.DEPBAR.LE gsb0, 0x1 ;  /* 0x00008000000079c5 */ /* 0x000fd20000010100 */
[----:B------:R-:W-:Y:S05]  /*2480*/  @!P0 BRA `(.L_x_29) ;  /* 0x0000000400088947 */ /* 0x000fea0003800000 */
[----:B------:R-:W-:Y:S02]  /*2490*/  WARPGROUP.DEPBAR.LE gsb0, 0x0 ;  /* 0x00008000000079c5 */ /* 0x000fe40000010000 */
[----:B------:R-:W-:-:S01]  /*24a0*/  FADD R143, R24, R143 ;  /* 0x0000008f188f7221 */ /* 0x000fc20000000000 */
[----:B------:R-:W-:Y:S01]  /*24b0*/  FADD R138, R25, R138 ;  /* 0x0000008a198a7221 */ /* 0x000fe20000000000 */
        /* <DEDUP_REMOVED lines=62> */
[----:B------:R-:W-:-:S06]  /*28a0*/  UMOV UR6, URZ ;  /* 0x0000003f00067c82 */ /* 0x000fcc0008000000 */
.L_x_29:
[----:B------:R-:W-:Y:S05]  /*28b0*/  @!P1 BRA `(.L_x_30) ;  /* 0x0000000000049947 */ /* 0x000fea0003800000 */
[----:B------:R-:W-:Y:S01]  /*28c0*/  BPT.TRAP 0x1 ;  /* 0x000000040000795c */ /* 0x000fe20000300000 */
.L_x_30:
[----:B------:R-:W-:-:S13]  /*28d0*/  ISETP.NE.AND P0, PT, R6, RZ, PT ;  /* 0x000000ff0600720c */ /* 0x000fda0003f05270 */
[----:B01----:R-:W-:-:S05]  /*28e0*/  @P0 LEA R140, R13, UR10, 0x3 ;  /* 0x0000000a0d8c0c11 */ /* 0x003fca000f8e18ff */
[----:B------:R-:W-:-:S05]  /*28f0*/  @P0 VIADD R140, R140, 0x70 ;  /* 0x000000708c8c0836 */ /* 0x000fca0000000000 */
[----:B------:R-:W-:-:S04]  /*2900*/  @P0 PRMT R140, R5, 0x654, R140 ;  /* 0x00000654058c0816 */ /* 0x000fc8000000008c */
[----:B------:R0:W-:Y:S01]  /*2910*/  @P0 SYNCS.ARRIVE.TRANS64.RED.A1T0 RZ, [R140+URZ], RZ ;  /* 0x000000ff8cff09a7 */ /* 0x0001e2000810043f */
[----:B------:R-:W-:-:S13]  /*2920*/  ISETP.GT.U32.AND P0, PT, R4, 0x1, PT ;  /* 0x000000010400780c */ /* 0x000fda0003f04070 */
[----:B0-----:R-:W-:Y:S05]  /*2930*/  @P0 BRA `(.L_x_31) ;  /* 0x0000000000040947 */ /* 0x001fea0003800000 */
[----:B------:R-:W-:Y:S01]  /*2940*/  BPT.TRAP 0x1 ;  /* 0x000000040000795c */ /* 0x000fe20000300000 */
.L_x_31:
[----:B------:R-:W-:Y:S01]  /*2950*/  UIADD3 UR18, UR18, 0x1, URZ ;  /* 0x0000000112127890 */ /* 0x000fe2000fffe03f */
[C---:B------:R-:W-:Y:S01]  /*2960*/  ISETP.GT.AND P1, PT, R12.reuse, 0x1, PT ;  /* 0x000000010c00780c */ /* 0x040fe20003f24270 */
[----:B------:R-:W-:Y:S02]  /*2970*/  VIADD R13, R13, 0x1 ;  /* 0x000000010d0d7836 */ /* 0x000fe40000000000 */
[----:B------:R-:W-:Y:S01]  /*2980*/  UISETP.NE.AND UP0, UPT, UR18, 0xe, UPT ;  /* 0x0000000e1200788c */ /* 0x000fe2000bf05270 */
[----:B------:R-:W-:Y:S02]  /*2990*/  VIADD R12, R12, 0xffffffff ;  /* 0xffffffff0c0c7836 */ /* 0x000fe40000000000 */
[C---:B------:R-:W-:Y:S01]  /*29a0*/  ISETP.NE.AND P0, PT, R13.reuse, 0xe, PT ;  /* 0x0000000e0d00780c */ /* 0x040fe20003f05270 */
[----:B------:R-:W-:Y:S02]  /*29b0*/  USEL UR8, URZ, 0x1, UP0 ;  /* 0x000000013f087887 */ /* 0x000fe40008000000 */
[----:B------:R-:W-:Y:S01]  /*29c0*/  USEL UR18, UR18, URZ, UP0 ;  /* 0x0000003f12127287 */ /* 0x000fe20008000000 */
[----:B------:R-:W-:-:S03]  /*29d0*/  SEL R13, R13, RZ, P0 ;  /* 0x000000ff0d0d7207 */ /* 0x000fc60000000000 */
[----:B------:R-:W-:Y:S01]  /*29e0*/  LOP3.LUT R144, R144, UR8, RZ, 0x3c, !PT ;  /* 0x0000000890907c12 */ /* 0x000fe2000f8e3cff */
[----:B------:R-:W-:Y:S01]  /*29f0*/  UMOV UR8, 0x1 ;  /* 0x0000000100087882 */ /* 0x000fe20000000000 */
[----:B------:R-:W-:Y:S06]  /*2a00*/  @P1 BRA `(.L_x_32) ;  /* 0xfffffff800041947 */ /* 0x000fec000383ffff */
.L_x_24:
[----:B------:R-:W-:Y:S01]  /*2a10*/  UISETP.NE.AND UP0, UPT, UR6, URZ, UPT ;  /* 0x0000003f0600728c */ /* 0x000fe2000bf05270 */
[----:B01----:R-:W0:Y:S03]  /*2a20*/  LDC R12, c[0x0][0x28c] ;  /* 0x0000a300ff0c7b82 */ /* 0x003e260000000800 */
[----:B------:R-:W-:-:S06]  /*2a30*/  USEL UR6, URZ, 0x1, !UP0 ;  /* 0x000000013f067887 */ /* 0x000fcc000c000000 */
[----:B------:R-:W-:Y:S02]  /*2a40*/  ISETP.NE.AND P0, PT, RZ, UR6, PT ;  /* 0x00000006ff007c0c */ /* 0x000fe4000bf05270 */
[----:B0-----:R-:W-:-:S11]  /*2a50*/  ISETP.GE.AND P1, PT, R12, 0x1, PT ;  /* 0x000000010c00780c */ /* 0x001fd60003f26270 */
[----:B------:R-:W-:Y:S05]  /*2a60*/  @!P0 BRA `(.L_x_33) ;  /* 0x0000000400048947 */ /* 0x000fea0003800000 */
[----:B------:R-:W-:Y:S02]  /*2a70*/  WARPGROUP.DEPBAR.LE gsb0, 0x0 ;  /* 0x00008000000079c5 */ /* 0x000fe40000010000 */
[----:B------:R-:W-:Y:S01]  /*2a80*/  FADD R143, R24, R143 ;  /* 0x0000008f188f7221 */ /* 0x000fe20000000000 */
        /* <DEDUP_REMOVED lines=62> */
[----:B------:R-:W-:-:S07]  /*2e70*/  FADD R16, R16, R87 ;  /* 0x0000005710107221 */ /* 0x000fce0000000000 */
.L_x_33:
[----:B------:R-:W-:Y:S02]  /*2e80*/  WARPGROUP.DEPBAR.LE gsb0, 0x0 ;  /* 0x00008000000079c5 */ /* 0x000fe40000010000 */
[----:B------:R-:W-:Y:S05]  /*2e90*/  @!P1 BRA `(.L_x_34) ;  /* 0x0000000000589947 */ /* 0x000fea0003800000 */
[----:B------:R-:W-:-:S13]  /*2ea0*/  ISETP.NE.AND P0, PT, R142, 0x3, PT ;  /* 0x000000038e00780c */ /* 0x000fda0003f05270 */
[----:B------:R-:W-:Y:S05]  /*2eb0*/  @!P0 BRA `(.L_x_35) ;  /* 0x0000000000048947 */ /* 0x000fea0003800000 */
[----:B------:R-:W-:Y:S01]  /*2ec0*/  BPT.TRAP 0x1 ;  /* 0x000000040000795c */ /* 0x000fe20000300000 */
.L_x_35:
[----:B------:R-:W-:Y:S01]  /*2ed0*/  ISETP.NE.AND P0, PT, R6, RZ, PT ;  /* 0x000000ff0600720c */ /* 0x000fe20003f05270 */
[----:B------:R-:W-:Y:S01]  /*2ee0*/  BSSY B0, `(.L_x_36) ;  /* 0x000000f000007945 */ /* 0x000fe20003800000 */
[----:B------:R-:W-:-:S11]  /*2ef0*/  ISETP.GT.U32.AND P1, PT, R4, 0x1, PT ;  /* 0x000000010400780c */ /* 0x000fd60003f24070 */
[----:B------:R-:W-:Y:S05]  /*2f00*/  @!P0 BRA `(.L_x_37) ;  /* 0x0000000000308947 */ /* 0x000fea0003800000 */
[----:B------:R-:W-:-:S04]  /*2f10*/  UISETP.LT.AND UP0, UPT, UR9, 0x1, UPT ;  /* 0x000000010900788c */ /* 0x000fc8000bf01270 */
[----:B------:R-:W-:-:S04]  /*2f20*/  USEL UR8, UR9, 0x1, UP0 ;  /* 0x0000000109087887 */ /* 0x000fc80008000000 */
[----:B------:R-:W-:-:S04]  /*2f30*/  UIADD3 UR8, UR5, UR9, -UR8 ;  /* 0x0000000905087290 */ /* 0x000fc8000fffe808 */
[----:B------:R-:W-:-:S04]  /*2f40*/  USHF.R.U32.HI UR6, URZ, 0x1, UR8 ;  /* 0x000000013f067899 */ /* 0x000fc80008011608 */
[----:B------:R-:W-:-:S04]  /*2f50*/  UIMAD.WIDE.U32 UR6, UR6, -0x6db6db6d, URZ ;  /* 0x92492493060678a5 */ /* 0x000fc8000f8e003f */
[----:B------:R-:W-:-:S04]  /*2f60*/  USHF.R.U32.HI UR6, URZ, 0x2, UR7 ;  /* 0x000000023f067899 */ /* 0x000fc80008011607 */
[----:B------:R-:W-:-:S04]  /*2f70*/  UIMAD UR8, UR6, -0xe, UR8 ;  /* 0xfffffff2060878a4 */ /* 0x000fc8000f8e0208 */
[----:B------:R-:W-:-:S04]  /*2f80*/  ULEA UR8, UR8, UR10, 0x3 ;  /* 0x0000000a08087291 */ /* 0x000fc8000f8e183f */
[----:B------:R-:W-:-:S06]  /*2f90*/  UIADD3 UR8, UR8, 0x70, URZ ;  /* 0x0000007008087890 */ /* 0x000fcc000fffe03f */
[----:B------:R-:W-:-:S05]  /*2fa0*/  IMAD.U32 R12, RZ, RZ, UR8 ;  /* 0x00000008ff0c7e24 */ /* 0x000fca000f8e00ff */
[----:B------:R-:W-:-:S04]  /*2fb0*/  PRMT R12, R5, 0x654, R12 ;  /* 0x00000654050c7816 */ /* 0x000fc8000000000c */
[----:B------:R0:W-:Y:S03]  /*2fc0*/  SYNCS.ARRIVE.TRANS64.RED.A1T0 RZ, [R12+URZ], RZ ;  /* 0x000000ff0cff79a7 */ /* 0x0001e6000810043f */
.L_x_37:
[----:B------:R-:W-:Y:S05]  /*2fd0*/  BSYNC B0 ;  /* 0x0000000000007941 */ /* 0x000fea0003800000 */
.L_x_36:
[----:B------:R-:W-:Y:S05]  /*2fe0*/  @P1 BRA `(.L_x_34) ;  /* 0x0000000000041947 */ /* 0x000fea0003800000 */
[----:B------:R-:W-:Y:S01]  /*2ff0*/  BPT.TRAP 0x1 ;  /* 0x000000040000795c */ /* 0x000fe20000300000 */
.L_x_34:
[----:B------:R-:W1:Y:S01]  /*3000*/  LDC R26, c[0x0][0x288] ;  /* 0x0000a200ff1a7b82 */ /* 0x000e620000000800 */
[--C-:B0-----:R-:W-:Y:S01]  /*3010*/  SHF.R.U32.HI R12, RZ, 0x2, R0.reuse ;  /* 0x00000002ff0c7819 */ /* 0x101fe20000011600 */
[----:B------:R-:W-:Y:S01]  /*3020*/  IMAD.SHL.U32 R29, R11, 0x80, RZ ;  /* 0x000000800b1d7824 */ /* 0x000fe200078e00ff */
[----:B------:R-:W-:Y:S01]  /*3030*/  SHF.R.U32.HI R25, RZ, 0x7, R0 ;  /* 0x00000007ff197819 */ /* 0x000fe20000011600 */
[----:B------:R-:W-:Y:S01]  /*3040*/  UIADD3 UR5, UR9, UR5, URZ ;  /* 0x0000000509057290 */ /* 0x000fe2000fffe03f */
[----:B------:R-:W-:Y:S01]  /*3050*/  LOP3.LUT R13, R12, 0x7, RZ, 0xc0, !PT ;  /* 0x000000070c0d7812 */ /* 0x000fe200078ec0ff */
[----:B------:R-:W-:Y:S01]  /*3060*/  IMAD.SHL.U32 R31, R10, 0x80, RZ ;  /* 0x000000800a1f7824 */ /* 0x000fe200078e00ff */
[----:B------:R-:W-:Y:S01]  /*3070*/  LOP3.LUT R12, R25, 0x1, RZ, 0xc0, !PT ;  /* 0x00000001190c7812 */ /* 0x000fe200078ec0ff */
[----:B------:R-:W-:Y:S01]  /*3080*/  UISETP.GT.U32.AND UP0, UPT, UR5, 0xd, UPT ;  /* 0x0000000d0500788c */ /* 0x000fe2000bf04070 */
[----:B------:R-:W-:Y:S01]  /*3090*/  LOP3.LUT R24, R0, 0x60, RZ, 0xc0, !PT ;  /* 0x0000006000187812 */ /* 0x000fe200078ec0ff */
[----:B------:R-:W-:Y:S01]  /*30a0*/  ULDC UR12, c[0x0][0x284] ;  /* 0x0000a100000c7ab9 */ /* 0x000fe20000000800 */
[----:B------:R-:W-:Y:S01]  /*30b0*/  USHF.R.U32.HI UR6, URZ, 0x1, UR5 ;  /* 0x000000013f067899 */ /* 0x000fe20008011605 */
[----:B------:R-:W-:Y:S01]  /*30c0*/  IMAD.SHL.U32 R30, R12, 0x40, RZ ;  /* 0x000000400c1e7824 */ /* 0x000fe200078e00ff */
[----:B------:R-:W-:Y:S01]  /*30d0*/  SHF.R.U32.HI R28, RZ, 0x1, R24 ;  /* 0x00000001ff1c7819 */ /* 0x000fe20000011618 */
[----:B------:R-:W-:Y:S01]  /*30e0*/  UISETP.LT.U32.AND UP0, UPT, UR9, 0xe, UP0 ;  /* 0x0000000e0900788c */ /* 0x000fe20008701070 */
[----:B------:R-:W-:Y:S01]  /*30f0*/  LOP3.LUT R24, R0, 0x3, RZ, 0xc0, !PT ;  /* 0x0000000300187812 */ /* 0x000fe200078ec0ff */
[----:B------:R-:W-:Y:S01]  /*3100*/  UISETP.GE.U32.AND UP1, UPT, UR9, 0xe, UPT ;  /* 0x0000000e0900788c */ /* 0x000fe2000bf26070 */
[--C-:B------:R-:W-:Y:S01]  /*3110*/  IADD3 R25, RZ, -R28, -R13.reuse ;  /* 0x8000001cff197210 */ /* 0x100fe20007ffe80d */
[----:B------:R-:W-:Y:S01]  /*3120*/  UIMAD.WIDE.U32 UR6, UR6, -0x6db6db6d, URZ ;  /* 0x92492493060678a5 */ /* 0x000fe2000f8e003f */
[----:B------:R-:W-:Y:S01]  /*3130*/  LOP3.LUT R13, R30, 0x40, R13, 0xe2, !PT ;  /* 0x000000401e0d7812 */ /* 0x000fe200078ee20d */
[----:B------:R-:W-:Y:S01]  /*3140*/  USEL UR8, URZ, 0x1, !UP0 ;  /* 0x000000013f087887 */ /* 0x000fe2000c000000 */
[----:B------:R-:W-:Y:S01]  /*3150*/  SHF.R.S32.HI R34, RZ, 0x1f, R7 ;  /* 0x0000001fff227819 */ /* 0x000fe20000011407 */
[----:B------:R-:W-:Y:S01]  /*3160*/  IMAD R12, R12, -0x40, R25 ;  /* 0xffffffc00c0c7824 */ /* 0x000fe200078e0219 */
[----:B------:R-:W-:Y:S01]  /*3170*/  ULDC.64 UR10, c[0x0][0x5d0] ;  /* 0x00017400000a7ab9 */ /* 0x000fe20000000a00 */
[----:B-1----:R-:W-:Y:S01]  /*3180*/  IMAD R30, R24, -0x2, R26 ;  /* 0xfffffffe181e7824 */ /* 0x002fe200078e021a */
[----:B------:R-:W-:Y:S01]  /*3190*/  ISETP.GE.AND P0, PT, R29, R26, PT ;  /* 0x0000001a1d00720c */ /* 0x000fe20003f06270 */
[----:B------:R-:W-:Y:S01]  /*31a0*/  IMAD.SHL.U32 R24, R0, 0x2, RZ ;  /* 0x0000000200187824 */ /* 0x000fe200078e00ff */
[----:B------:R-:W-:Y:S01]  /*31b0*/  USHF.R.U32.HI UR6, URZ, 0x2, UR7 ;  /* 0x000000023f067899 */ /* 0x000fe20008011607 */
[----:B------:R-:W-:Y:S01]  /*31c0*/  IMAD R32, R34, UR10, RZ ;  /* 0x0000000a22207c24 */ /* 0x000fe2000f8e02ff */
[----:B------:R-:W-:Y:S01]  /*31d0*/  ISETP.GE.OR P0, PT, R31, UR12, P0 ;  /* 0x0000000c1f007c0c */ /* 0x000fe20008706670 */
[----:B------:R-:W-:Y:S01]  /*31e0*/  ULOP3.LUT UR4, UR4, UR8, URZ, 0x3c, !UPT ;  /* 0x0000000804047292 */ /* 0x000fe2000f8e3c3f */
[----:B------:R-:W-:Y:S01]  /*31f0*/  LOP3.LUT R24, R29, 0x6, R24, 0xf8, !PT ;  /* 0x000000061d187812 */ /* 0x000fe200078ef818 */
[----:B------:R-:W-:Y:S01]  /*3200*/  IMAD.WIDE R26, R10, 0x80, RZ ;  /* 0x000000800a1a7825 */ /* 0x000fe200078e02ff */
[----:B------:R-:W-:Y:S01]  /*3210*/  UIMAD UR5, UR6, -0xe, UR5 ;  /* 0xfffffff2060578a4 */ /* 0x000fe2000f8e0205 */
[----:B------:R-:W-:Y:S01]  /*3220*/  IADD3 R36, -R31, UR12, R12 ;  /* 0x0000000c1f247c10 */ /* 0x000fe2000fffe10c */
[----:B------:R-:W-:Y:S01]  /*3230*/  @UP1 ULOP3.LUT UR4, UR4, 0x1, UR6, 0x78, !UPT ;  /* 0x0000000104041892 */ /* 0x000fe2000f8e7806 */
[----:B------:R-:W-:Y:S01]  /*3240*/  SHF.R.S32.HI R25, RZ, 0x1f, R24 ;  /* 0x0000001fff197819 */ /* 0x000fe20000011418 */
[----:B------:R-:W-:Y:S01]  /*3250*/  IMAD R33, R7, UR11, R32 ;  /* 0x0000000b07217c24 */ /* 0x000fe2000f8e0220 */
[----:B------:R-:W-:Y:S01]  /*3260*/  LOP3.LUT R35, R26, R13, R28, 0xfe, !PT ;  /* 0x0000000d1a237212 */ /* 0x000fe200078efe1c */
[----:B------:R-:W-:-:S02]  /*3270*/  IMAD.IADD R29, R30, 0x1, -R29 ;  /* 0x000000011e1d7824 */ /* 0x000fc400078e0a1d */
[----:B------:R-:W-:-:S04]  /*3280*/  IMAD.WIDE.U32 R10, R7, UR10, R24 ;  /* 0x0000000a070a7c25 */ /* 0x000fc8000f8e0018 */
[----:B------:R-:W-:Y:S02]  /*3290*/  IMAD.IADD R11, R11, 0x1, R33 ;  /* 0x000000010b0b7824 */ /* 0x000fe400078e0221 */
[----:B------:R-:W-:Y:S01]  /*32a0*/  IMAD.MOV.U32 R28, RZ, RZ, -0x1 ;  /* 0xffffffffff1c7424 */ /* 0x000fe200078e00ff */
[----:B------:R-:W-:Y:S06]  /*32b0*/  @P0 BRA `(.L_x_38) ;  /* 0x0000004400a40947 */ /* 0x000fec0003800000 */
[----:B------:R-:W0:Y:S01]  /*32c0*/  LDC.64 R32, c[0x0][0x5c8] ;  /* 0x00017200ff207b82 */ /* 0x000e220000000a00 */
[----:B------:R-:W-:Y:S01]  /*32d0*/  ULDC.64 UR6, c[0x0][0x5c0] ;  /* 0x0001700000067ab9 */ /* 0x000fe20000000a00 */
[----:B------:R-:W-:Y:S01]  /*32e0*/  BSSY B0, `(.L_x_38) ;  /* 0x0000466000007945 */ /* 0x000fe20003800000 */
[-C--:B0-----:R-:W-:Y:S02]  /*32f0*/  IMAD R12, R27, R32.reuse, RZ ;  /* 0x000000201b0c7224 */ /* 0x081fe400078e02ff */
[----:B------:R-:W-:-:S04]  /*3300*/  IMAD.WIDE.U32 R10, R35, R32, R10 ;  /* 0x00000020230a7225 */ /* 0x000fc800078e000a */
[----:B------:R-:W-:Y:S01]  /*3310*/  IMAD R31, R35, R33, R12 ;  /* 0x00000021231f7224 */ /* 0x000fe200078e020c */
[----:B------:R-:W-:Y:S02]  /*3320*/  LEA R13, P0, R32, R10, 0x3 ;  /* 0x0000000a200d7211 */ /* 0x000fe400078018ff */
[----:B------:R-:W-:Y:S01]  /*3330*/  IADD3 R12, P1, R10, UR6, RZ ;  /* 0x000000060a0c7c10 */ /* 0x000fe2000ff3e0ff */
[----:B------:R-:W-:Y:S01]  /*3340*/  IMAD.IADD R31, R11, 0x1, R31 ;  /* 0x000000010b1f7824 */ /* 0x000fe200078e021f */
[----:B------:R-:W-:-:S04]  /*3350*/  IADD3 R10, P3, R13, UR6, RZ ;  /* 0x000000060d0a7c10 */ /* 0x000fc8000ff7e0ff */
[----:B------:R-:W-:Y:S02]  /*3360*/  LEA.HI.X R11, R32, R31, R33, 0x3, P0 ;  /* 0x0000001f200b7211 */ /* 0x000fe400000f1c21 */
[----:B---3-5:R-:W-:Y:S02]  /*3370*/  FSETP.NEU.AND P0, PT, R9, RZ, PT ;  /* 0x000000ff0900720b */ /* 0x028fe40003f0d000 */
[----:B------:R-:W-:Y:S02]  /*3380*/  IADD3.X R13, R31, UR7, RZ, P1, !PT ;  /* 0x000000071f0d7c10 */ /* 0x000fe40008ffe4ff */
[----:B------:R-:W-:-:S09]  /*3390*/  IADD3.X R11, R11, UR7, RZ, P3, !PT ;  /* 0x000000070b0b7c10 */ /* 0x000fd20009ffe4ff */
[----:B------:R-:W-:Y:S05]  /*33a0*/  @!P0 BRA `(.L_x_39) ;  /* 0x00000034005c8947 */ /* 0x000fea0003800000 */
[----:B------:R-:W-:Y:S01]  /*33b0*/  ULDC.64 UR6, c[0x0][0x5b8] ;  /* 0x00016e0000067ab9 */ /* 0x000fe20000000a00 */
[----:B------:R-:W-:Y:S01]  /*33c0*/  ISETP.GE.AND P0, PT, R36, 0x1, PT ;  /* 0x000000012400780c */ /* 0x000fe20003f06270 */
[----:B------:R-:W-:Y:S01]  /*33d0*/  IMAD R32, R34, UR6, RZ ;  /* 0x0000000622207c24 */ /* 0x000fe2000f8e02ff */
[----:B------:R-:W-:Y:S01]  /*33e0*/  ULDC.64 UR10, c[0x0][0x5a8] ;  /* 0x00016a00000a7ab9 */ /* 0x000fe20000000a00 */
[----:B------:R-:W-:Y:S01]  /*33f0*/  IMAD.WIDE.U32 R30, R7, UR6, R24 ;  /* 0x00000006071e7c25 */ /* 0x000fe2000f8e0018 */
[----:B------:R-:W-:Y:S01]  /*3400*/  ISETP.LT.OR P4, PT, R29, 0x1, !P0 ;  /* 0x000000011d00780c */ /* 0x000fe20004781670 */
[----:B------:R-:W-:Y:S02]  /*3410*/  BSSY B1, `(.L_x_40) ;  /* 0x000000c000017945 */ /* 0x000fe40003800000 */
[----:B------:R-:W-:Y:S01]  /*3420*/  IMAD R7, R7, UR7, R32 ;  /* 0x0000000707077c24 */ /* 0x000fe2000f8e0220 */
[----:B------:R-:W-:-:S03]  /*3430*/  ULDC.64 UR6, c[0x0][0x5b0] ;  /* 0x00016c0000067ab9 */ /* 0x000fc60000000a00 */
[----:B------:R-:W-:Y:S02]  /*3440*/  IMAD.IADD R31, R31, 0x1, R7 ;  /* 0x000000011f1f7824 */ /* 0x000fe400078e0207 */
[----:B------:R-:W-:Y:S02]  /*3450*/  IMAD R7, R27, UR6, RZ ;  /* 0x000000061b077c24 */ /* 0x000fe4000f8e02ff */
[----:B------:R-:W-:-:S04]  /*3460*/  IMAD.WIDE.U32 R24, R35, UR6, R30 ;  /* 0x0000000623187c25 */ /* 0x000fc8000f8e001e */
[----:B------:R-:W-:Y:S01]  /*3470*/  IMAD R7, R35, UR7, R7 ;  /* 0x0000000723077c24 */ /* 0x000fe2000f8e0207 */
[----:B------:R-:W-:-:S04]  /*3480*/  IADD3 R24, P1, R24, UR10, RZ ;  /* 0x0000000a18187c10 */ /* 0x000fc8000ff3e0ff */
[--C-:B------:R-:W-:Y:S02]  /*3490*/  IADD3.X R25, R25, UR11, R7.reuse, P1, !PT ;  /* 0x0000000b19197c10 */ /* 0x100fe40008ffe407 */
[----:B------:R-:W-:Y:S01]  /*34a0*/  PRMT R7, RZ, 0x7610, R7 ;  /* 0x00007610ff077816 */ /* 0x000fe20000000007 */
[----:B------:R-:W-:Y:S06]  /*34b0*/  @P4 BRA `(.L_x_41) ;  /* 0x0000000000044947 */ /* 0x000fec0003800000 */
[----:B------:R0:W5:Y:S02]  /*34c0*/  LDG.E.U8 R7, desc[UR16][R24.64] ;  /* 0x0000001018077981 */ /* 0x000164000c1e1100 */
.L_x_41:
[----:B------:R-:W-:Y:S05]  /*34d0*/  BSYNC B1 ;  /* 0x0000000000017941 */ /* 0x000fea0003800000 */
.L_x_40:
[----:B-----5:R-:W-:Y:S01]  /*34e0*/  LOP3.LUT R7, R7, 0xff, RZ, 0xc0, !PT ;  /* 0x000000ff07077812 */ /* 0x020fe200078ec0ff */
[----:B------:R-:W-:Y:S01]  /*34f0*/  BSSY B1, `(.L_x_42) ;  /* 0x000000b000017945 */ /* 0x000fe20003800000 */
[----:B------:R-:W-:Y:S02]  /*3500*/  ISETP.LT.OR P3, PT, R29, 0x2, !P0 ;  /* 0x000000021d00780c */ /* 0x000fe40004761670 */
[----:B------:R-:W-:-:S05]  /*3510*/  F2FP.F16.E4M3.UNPACK_B R7, R7 ;  /* 0x00000007ff07723e */ /* 0x000fca00020006ff */
[----:B------:R-:W-:Y:S01]  /*3520*/  HADD2.F32 R32, -RZ, R7.H0_H0 ;  /* 0x20000007ff207230 */ /* 0x000fe20000004100 */
[----:B------:R-:W-:-:S04]  /*3530*/  PRMT R7, RZ, 0x7610, R7 ;  /* 0x00007610ff077816 */ /* 0x000fc80000000007 */
[----:B------:R-:W-:-:S04]  /*3540*/  FMUL R32, R32, R9 ;  /* 0x0000000920207220 */ /* 0x000fc80000400000 */
[----:B--2---:R-:W-:-:S05]  /*3550*/  FFMA R32, R143, R8, R32 ;  /* 0x000000088f207223 */ /* 0x004fca0000000020 */
[----:B------:R-:W-:-:S05]  /*3560*/  F2FP.SATFINITE.E4M3.F32.PACK_AB_MERGE_C R33, RZ, R32, RZ ;  /* 0x00000020ff21723e */ /* 0x000fca00048070ff */
[----:B------:R1:W-:Y:S01]  /*3570*/  @!P4 STG.E.U8 desc[UR16][R12.64], R33 ;  /* 0x000000210c00c986 */ /* 0x0003e2000c101110 */
[----:B------:R-:W-:Y:S05]  /*3580*/  @P3 BRA `(.L_x_43) ;  /* 0x0000000000043947 */ /* 0x000fea0003800000 */
[----:B------:R2:W5:Y:S02]  /*3590*/  LDG.E.U8 R7, desc[UR16][R24.64+0x1] ;  /* 0x0000011018077981 */ /* 0x000564000c1e1100 */
.L_x_43:
[----:B------:R-:W-:Y:S05]  /*35a0*/  BSYNC B1 ;  /* 0x0000000000017941 */ /* 0x000fea0003800000 */
.L_x_42:
[----:B-----5:R-:W-:Y:S01]  /*35b0*/  LOP3.LUT R7, R7, 0xff, RZ, 0xc0, !PT ;  /* 0x000000ff07077812 */ /* 0x020fe200078ec0ff */
[----:B------:R-:W-:Y:S01]  /*35c0*/  BSSY B1, `(.L_x_44) ;  /* 0x0000013000017945 */ /* 0x000fe20003800000 */
[----:B-1----:R-:W-:Y:S02]  /*35d0*/  IADD3 R33, P1, R35, 0x8, RZ ;  /* 0x0000000823217810 */ /* 0x002fe40007f3e0ff */
[----:B------:R-:W-:-:S03]  /*35e0*/  F2FP.F16.E4M3.UNPACK_B R7, R7 ;  /* 0x00000007ff07723e */ /* 0x000fc600020006ff */
[----:B------:R-:W-:Y:S01]  /*35f0*/  IMAD.X R27, RZ, RZ, R27, P1 ;  /* 0x000000ffff1b7224 */ /* 0x000fe200008e061b */
[----:B------:R-:W-:Y:S01]  /*3600*/  ISETP.GE.AND P1, PT, R36, 0x9, PT ;  /* 0x000000092400780c */ /* 0x000fe20003f26270 */
[----:B------:R-:W-:Y:S02]  /*3610*/  HADD2.F32 R26, -RZ, R7.H0_H0 ;  /* 0x20000007ff1a7230 */ /* 0x000fe40000004100 */
[----:B------:R-:W-:Y:S01]  /*3620*/  IMAD.WIDE.U32 R30, R33, UR6, R30 ;  /* 0x00000006211e7c25 */ /* 0x000fe2000f8e001e */
[----:B------:R-:W-:-:S03]  /*3630*/  ISETP.LT.OR P5, PT, R29, 0x1, !P1 ;  /* 0x000000011d00780c */ /* 0x000fc60004fa1670 */
[----:B------:R-:W-:Y:S01]  /*3640*/  FMUL R7, R26, R9 ;  /* 0x000000091a077220 */ /* 0x000fe20000400000 */
[----:B------:R-:W-:-:S03]  /*3650*/  IMAD R26, R27, UR6, RZ ;  /* 0x000000061b1a7c24 */ /* 0x000fc6000f8e02ff */
[----:B------:R-:W-:Y:S01]  /*3660*/  FFMA R7, R138, R8, R7 ;  /* 0x000000088a077223 */ /* 0x000fe20000000007 */
[----:B------:R-:W-:Y:S01]  /*3670*/  IMAD R33, R33, UR7, R26 ;  /* 0x0000000721217c24 */ /* 0x000fe2000f8e021a */
[----:B------:R-:W-:-:S03]  /*3680*/  IADD3 R26, P4, R30, UR10, RZ ;  /* 0x0000000a1e1a7c10 */ /* 0x000fc6000ff9e0ff */
[----:B------:R-:W-:Y:S02]  /*3690*/  F2FP.SATFINITE.E4M3.F32.PACK_AB_MERGE_C R35, RZ, R7, RZ ;  /* 0x00000007ff23723e */ /* 0x000fe400048070ff */
[----:B------:R-:W-:Y:S02]  /*36a0*/  IADD3.X R27, R31, UR11, R33, P4, !PT ;  /* 0x0000000b1f1b7c10 */ /* 0x000fe4000a7fe421 */
[----:B------:R-:W-:Y:S01]  /*36b0*/  PRMT R7, RZ, 0x7610, R7 ;  /* 0x00007610ff077816 */ /* 0x000fe20000000007 */
[----:B------:R1:W-:Y:S01]  /*36c0*/  @!P3 STG.E.U8 desc[UR16][R12.64+0x1], R35 ;  /* 0x000001230c00b986 */ /* 0x0003e2000c101110 */
[----:B------:R-:W-:Y:S05]  /*36d0*/  @P5 BRA `(.L_x_45) ;  /* 0x0000000000045947 */ /* 0x000fea0003800000 */
[----:B------:R3:W5:Y:S02]  /*36e0*/  LDG.E.U8 R7, desc[UR16][R26.64] ;  /* 0x000000101a077981 */ /* 0x000764000c1e1100 */
.L_x_45:
[----:B------:R-:W-:Y:S05]  /*36f0*/  BSYNC B1 ;  /* 0x0000000000017941 */ /* 0x000fea0003800000 */
.L_x_44:
[----:B-----5:R-:W-:Y:S01]  /*3700*/  LOP3.LUT R7, R7, 0xff, RZ, 0xc0, !PT ;  /* 0x000000ff07077812 */ /* 0x020fe200078ec0ff */
[----:B------:R-:W-:Y:S01]  /*3710*/  BSSY B1, `(.L_x_46) ;  /* 0x000000b000017945 */ /* 0x000fe20003800000 */
[----:B------:R-:W-:Y:S02]  /*3720*/  ISETP.LT.OR P3, PT, R29, 0x2, !P1 ;  /* 0x000000021d00780c */ /* 0x000fe40004f61670 */
[----:B------:R-:W-:-:S05]  /*3730*/  F2FP.F16.E4M3.UNPACK_B R7, R7 ;  /* 0x00000007ff07723e */ /* 0x000fca00020006ff */
[----:B------:R-:W-:Y:S01]  /*3740*/  HADD2.F32 R30, -RZ, R7.H0_H0 ;  /* 0x20000007ff1e7230 */ /* 0x000fe20000004100 */
[----:B------:R-:W-:-:S04]  /*3750*/  PRMT R7, RZ, 0x7610, R7 ;  /* 0x00007610ff077816 */ /* 0x000fc80000000007 */
[----:B------:R-:W-:-:S04]  /*3760*/  FMUL R30, R30, R9 ;  /* 0x000000091e1e7220 */ /* 0x000fc80000400000 */
[----:B------:R-:W-:-:S05]  /*3770*/  FFMA R30, R141, R8, R30 ;  /* 0x000000088d1e7223 */ /* 0x000fca000000001e */
[----:B------:R-:W-:-:S05]  /*3780*/  F2FP.SATFINITE.E4M3.F32.PACK_AB_MERGE_C R31, RZ, R30, RZ ;  /* 0x0000001eff1f723e */ /* 0x000fca00048070ff */
[----:B------:R4:W-:Y:S01]  /*3790*/  @!P5 STG.E.U8 desc[UR16][R10.64], R31 ;  /* 0x0000001f0a00d986 */ /* 0x0009e2000c101110 */
[----:B------:R-:W-:Y:S05]  /*37a0*/  @P3 BRA `(.L_x_47) ;  /* 0x0000000000043947 */ /* 0x000fea0003800000 */
[----:B------:R0:W5:Y:S02]  /*37b0*/  LDG.E.U8 R7, desc[UR16][R26.64+0x1] ;  /* 0x000001101a077981 */ /* 0x000164000c1e1100 */
.L_x_47:
[----:B------:R-:W-:Y:S05]  /*37c0*/  BSYNC B1 ;  /* 0x0000000000017941 */ /* 0x000fea0003800000 */
.L_x_46:
[----:B-----5:R-:W-:Y:S01]  /*37d0*/  LOP3.LUT R7, R7, 0xff, RZ, 0xc0, !PT ;  /* 0x000000ff07077812 */ /* 0x020fe200078ec0ff */
[----:B------:R-:W-:Y:S01]  /*37e0*/  BSSY B1, `(.L_x_48) ;  /* 0x000000b000017945 */ /* 0x000fe20003800000 */
[----:B------:R-:W-:Y:S02]  /*37f0*/  ISETP.LT.OR P4, PT, R29, 0x9, !P0 ;  /* 0x000000091d00780c */ /* 0x000fe40004781670 */
[----:B------:R-:W-:-:S05]  /*3800*/  F2FP.F16.E4M3.UNPACK_B R7, R7 ;  /* 0x00000007ff07723e */ /* 0x000fca00020006ff */
[----:B------:R-:W-:-:S05]  /*3810*/  HADD2.F32 R30, -RZ, R7.H0_H0 ;  /* 0x20000007ff1e7230 */ /* 0x000fca0000004100 */
[----:B------:R-:W-:-:S04]  /*3820*/  FMUL R7, R30, R9 ;  /* 0x000000091e077220 */ /* 0x000fc80000400000 */
[----:B------:R-:W-:-:S05]  /*3830*/  FFMA R7, R136, R8, R7 ;  /* 0x0000000888077223 */ /* 0x000fca0000000007 */
[----:B----4-:R-:W-:Y:S02]  /*3840*/  F2FP.SATFINITE.E4M3.F32.PACK_AB_MERGE_C R31, RZ, R7, RZ ;  /* 0x00000007ff1f723e */ /* 0x010fe400048070ff */
[----:B------:R-:W-:-:S03]  /*3850*/  PRMT R7, RZ, 0x7610, R7 ;  /* 0x00007610ff077816 */ /* 0x000fc60000000007 */
[----:B------:R4:W-:Y:S01]  /*3860*/  @!P3 STG.E.U8 desc[UR16][R10.64+0x1], R31 ;  /* 0x0000011f0a00b986 */ /* 0x0009e2000c101110 */
[----:B------:R-:W-:Y:S05]  /*3870*/  @P4 BRA `(.L_x_49) ;  /* 0x0000000000044947 */ /* 0x000fea0003800000 */
[----:B------:R0:W5:Y:S02]  /*3880*/  LDG.E.U8 R7, desc[UR16][R24.64+0x8] ;  /* 0x0000081018077981 */ /* 0x000164000c1e1100 */
.L_x_49:
[----:B------:R-:W-:Y:S05]  /*3890*/  BSYNC B1 ;  /* 0x0000000000017941 */ /* 0x000fea0003800000 */
.L_x_48:
        /* <DEDUP_REMOVED lines=8> */
[----:B----4-:R-:W-:-:S05]  /*3920*/  F2FP.SATFINITE.E4M3.F32.PACK_AB_MERGE_C R31, RZ, R30, RZ ;  /* 0x0000001eff1f723e */ /* 0x010fca00048070ff */
[----:B------:R4:W-:Y:S01]  /*3930*/  @!P4 STG.E.U8 desc[UR16][R12.64+0x8], R31 ;  /* 0x0000081f0c00c986 */ /* 0x0009e2000c101110 */
[----:B------:R-:W-:Y:S05]  /*3940*/  @P3 BRA `(.L_x_51) ;  /* 0x0000000000043947 */ /* 0x000fea0003800000 */
[----:B------:R0:W5:Y:S02]  /*3950*/  LDG.E.U8 R7, desc[UR16][R24.64+0x9] ;  /* 0x0000091018077981 */ /* 0x000164000c1e1100 */
.L_x_51:
[----:B------:R-:W-:Y:S05]  /*3960*/  BSYNC B1 ;  /* 0x0000000000017941 */ /* 0x000fea0003800000 */
.L_x_50:
        /* <DEDUP_REMOVED lines=12> */
.L_x_53:
[----:B------:R-:W-:Y:S05]  /*3a30*/  BSYNC B1 ;  /* 0x0000000000017941 */ /* 0x000fea0003800000 */
.L_x_52:
        /* <DEDUP_REMOVED lines=12> */
.L_x_55:
[----:B------:R-:W-:Y:S05]  /*3b00*/  BSYNC B1 ;  /* 0x0000000000017941 */ /* 0x000fea0003800000 */
.L_x_54:
        /* <DEDUP_REMOVED lines=12> */
.L_x_57:
[----:B------:R-:W-:Y:S05]  /*3bd0*/  BSYNC B1 ;  /* 0x0000000000017941 */ /* 0x000fea0003800000 */
.L_x_56:
        /* <DEDUP_REMOVED lines=12> */
.L_x_59:
[----:B------:R-:W-:Y:S05]  /*3ca0*/  BSYNC B1 ;  /* 0x0000000000017941 */ /* 0x000fea0003800000 */
.L_x_58:
        /* <DEDUP_REMOVED lines=12> */
.L_x_61:
[----:B------:R-:W-:Y:S05]  /*3d70*/  BSYNC B1 ;  /* 0x0000000000017941 */ /* 0x000fea0003800000 */
.L_x_60:
        /* <DEDUP_REMOVED lines=12> */
.L_x_63:
[----:B------:R-:W-:Y:S05]  /*3e40*/  BSYNC B1 ;  /* 0x0000000000017941 */ /* 0x000fea0003800000 */
.L_x_62:
        /* <DEDUP_REMOVED lines=12> */
.L_x_65:
[----:B------:R-:W-:Y:S05]  /*3f10*/  BSYNC B1 ;  /* 0x0000000000017941 */ /* 0x000fea0003800000 */
.L_x_64:
        /* <DEDUP_REMOVED lines=12> */
.L_x_67:
[----:B------:R-:W-:Y:S05]  /*3fe0*/  BSYNC B1 ;  /* 0x0000000000017941 */ /* 0x000fea0003800000 */
.L_x_66:
        /* <DEDUP_REMOVED lines=12> */
.L_x_69:
[----:B------:R-:W-:Y:S05]  /*40b0*/  BSYNC B1 ;  /* 0x0000000000017941 */ /* 0x000fea0003800000 */
.L_x_68:
        /* <DEDUP_REMOVED lines=12> */
.L_x_71:
[----:B------:R-:W-:Y:S05]  /*4180*/  BSYNC B1 ;  /* 0x0000000000017941 */ /* 0x000fea0003800000 */
.L_x_70:
        /* <DEDUP_REMOVED lines=12> */
.L_x_73:
[----:B------:R-:W-:Y:S05]  /*4250*/  BSYNC B1 ;  /* 0x0000000000017941 */ /* 0x000fea0003800000 */
.L_x_72:
        /* <DEDUP_REMOVED lines=12> */
.L_x_75:
[----:B------:R-:W-:Y:S05]  /*4320*/  BSYNC B1 ;  /* 0x0000000000017941 */ /* 0x000fea0003800000 */
.L_x_74:
        /* <DEDUP_REMOVED lines=12> */
.L_x_77:
[----:B------:R-:W-:Y:S05]  /*43f0*/  BSYNC B1 ;  /* 0x0000000000017941 */ /* 0x000fea0003800000 */
.L_x_76:
        /* <DEDUP_REMOVED lines=12> */
.L_x_79:
[----:B------:R-:W-:Y:S05]  /*44c0*/  BSYNC B1 ;  /* 0x0000000000017941 */ /* 0x000fea0003800000 */
.L_x_78:
        /* <DEDUP_REMOVED lines=12> */
.L_x_81:
[----:B------:R-:W-:Y:S05]  /*4590*/  BSYNC B1 ;  /* 0x0000000000017941 */ /* 0x000fea0003800000 */
.L_x_80:
        /* <DEDUP_REMOVED lines=12> */
.L_x_83:
[----:B------:R-:W-:Y:S05]  /*4660*/  BSYNC B1 ;  /* 0x0000000000017941 */ /* 0x000fea0003800000 */
.L_x_82:
        /* <DEDUP_REMOVED lines=12> */
.L_x_85:
[----:B------:R-:W-:Y:S05]  /*4730*/  BSYNC B1 ;  /* 0x0000000000017941 */ /* 0x000fea0003800000 */
.L_x_84:
        /* <DEDUP_REMOVED lines=12> */
.L_x_87:
[----:B------:R-:W-:Y:S05]  /*4800*/  BSYNC B1 ;  /* 0x0000000000017941 */ /* 0x000fea0003800000 */
.L_x_86:
        /* <DEDUP_REMOVED lines=12> */
.L_x_89:
[----:B------:R-:W-:Y:S05]  /*48d0*/  BSYNC B1 ;  /* 0x0000000000017941 */ /* 0x000fea0003800000 */
.L_x_88:
        /* <DEDUP_REMOVED lines=12> */
.L_x_91:
[----:B------:R-:W-:Y:S05]  /*49a0*/  BSYNC B1 ;  /* 0x0000000000017941 */ /* 0x000fea0003800000 */
.L_x_90:
        /* <DEDUP_REMOVED lines=12> */
.L_x_93:
[----:B------:R-:W-:Y:S05]  /*4a70*/  BSYNC B1 ;  /* 0x0000000000017941 */ /* 0x000fea0003800000 */
.L_x_92:
        /* <DEDUP_REMOVED lines=12> */
.L_x_95:
[----:B------:R-:W-:Y:S05]  /*4b40*/  BSYNC B1 ;  /* 0x0000000000017941 */ /* 0x000fea0003800000 */
.L_x_94:
        /* <DEDUP_REMOVED lines=12> */
.L_x_97:
[----:B------:R-:W-:Y:S05]  /*4c10*/  BSYNC B1 ;  /* 0x0000000000017941 */ /* 0x000fea0003800000 */
.L_x_96:
        /* <DEDUP_REMOVED lines=12> */
.L_x_99:
[----:B------:R-:W-:Y:S05]  /*4ce0*/  BSYNC B1 ;  /* 0x0000000000017941 */ /* 0x000fea0003800000 */
.L_x_98:
        /* <DEDUP_REMOVED lines=12> */
.L_x_101:
[----:B------:R-:W-:Y:S05]  /*4db0*/  BSYNC B1 ;  /* 0x0000000000017941 */ /* 0x000fea0003800000 */
.L_x_100:
        /* <DEDUP_REMOVED lines=12> */
.L_x_103:
[----:B------:R-:W-:Y:S05]  /*4e80*/  BSYNC B1 ;  /* 0x0000000000017941 */ /* 0x000fea0003800000 */
.L_x_102:
        /* <DEDUP_REMOVED lines=12> */
.L_x_105:
[----:B------:R-:W-:Y:S05]  /*4f50*/  BSYNC B1 ;  /* 0x0000000000017941 */ /* 0x000fea0003800000 */
.L_x_104:
        /* <DEDUP_REMOVED lines=12> */
.L_x_107:
[----:B------:R-:W-:Y:S05]  /*5020*/  BSYNC B1 ;  /* 0x0000000000017941 */ /* 0x000fea0003800000 */
.L_x_106:
        /* <DEDUP_REMOVED lines=12> */
.L_x_109:
[----:B------:R-:W-:Y:S05]  /*50f0*/  BSYNC B1 ;  /* 0x0000000000017941 */ /* 0x000fea0003800000 */
.L_x_108:
        /* <DEDUP_REMOVED lines=12> */
.L_x_111:
[----:B------:R-:W-:Y:S05]  /*51c0*/  BSYNC B1 ;  /* 0x0000000000017941 */ /* 0x000fea0003800000 */
.L_x_110:
        /* <DEDUP_REMOVED lines=12> */
.L_x_113:
[----:B------:R-:W-:Y:S05]  /*5290*/  BSYNC B1 ;  /* 0x0000000000017941 */ /* 0x000fea0003800000 */
.L_x_112:
        /* <DEDUP_REMOVED lines=12> */
.L_x_115:
[----:B------:R-:W-:Y:S05]  /*5360*/  BSYNC B1 ;  /* 0x0000000000017941 */ /* 0x000fea0003800000 */
.L_x_114:
        /* <DEDUP_REMOVED lines=12> */
.L_x_117:
[----:B------:R-:W-:Y:S05]  /*5430*/  BSYNC B1 ;  /* 0x0000000000017941 */ /* 0x000fea0003800000 */
.L_x_116:
        /* <DEDUP_REMOVED lines=12> */
.L_x_119:
[----:B------:R-:W-:Y:S05]  /*5500*/  BSYNC B1 ;  /* 0x0000000000017941 */ /* 0x000fea0003800000 */
.L_x_118:
        /* <DEDUP_REMOVED lines=12> */
.L_x_121:
[----:B------:R-:W-:Y:S05]  /*55d0*/  BSYNC B1 ;  /* 0x0000000000017941 */ /* 0x000fea0003800000 */
.L_x_120:
        /* <DEDUP_REMOVED lines=12> */
.L_x_123:
[----:B------:R-:W-:Y:S05]  /*56a0*/  BSYNC B1 ;  /* 0x0000000000017941 */ /* 0x000fea0003800000 */
.L_x_122:
        /* <DEDUP_REMOVED lines=12> */
.L_x_125:
[----:B------:R-:W-:Y:S05]  /*5770*/  BSYNC B1 ;  /* 0x0000000000017941 */ /* 0x000fea0003800000 */
.L_x_124:
        /* <DEDUP_REMOVED lines=12> */
.L_x_127:
[----:B------:R-:W-:Y:S05]  /*5840*/  BSYNC B1 ;  /* 0x0000000000017941 */ /* 0x000fea0003800000 */
.L_x_126:
        /* <DEDUP_REMOVED lines=12> */
.L_x_129:
[----:B------:R-:W-:Y:S05]  /*5910*/  BSYNC B1 ;  /* 0x0000000000017941 */ /* 0x000fea0003800000 */
.L_x_128:
        /* <DEDUP_REMOVED lines=12> */
.L_x_131:
[----:B------:R-:W-:Y:S05]  /*59e0*/  BSYNC B1 ;  /* 0x0000000000017941 */ /* 0x000fea0003800000 */
.L_x_130:
        /* <DEDUP_REMOVED lines=12> */
.L_x_133:
[----:B------:R-:W-:Y:S05]  /*5ab0*/  BSYNC B1 ;  /* 0x0000000000017941 */ /* 0x000fea0003800000 */
.L_x_132:
        /* <DEDUP_REMOVED lines=12> */
.L_x_135:
[----:B------:R-:W-:Y:S05]  /*5b80*/  BSYNC B1 ;  /* 0x0000000000017941 */ /* 0x000fea0003800000 */
.L_x_134:
        /* <DEDUP_REMOVED lines=12> */
.L_x_137:
[----:B------:R-:W-:Y:S05]  /*5c50*/  BSYNC B1 ;  /* 0x0000000000017941 */ /* 0x000fea0003800000 */
.L_x_136:
        /* <DEDUP_REMOVED lines=12> */
.L_x_139:
[----:B------:R-:W-:Y:S05]  /*5d20*/  BSYNC B1 ;  /* 0x0000000000017941 */ /* 0x000fea0003800000 */
.L_x_138:
        /* <DEDUP_REMOVED lines=12> */
.L_x_141:
[----:B------:R-:W-:Y:S05]  /*5df0*/  BSYNC B1 ;  /* 0x0000000000017941 */ /* 0x000fea0003800000 */
.L_x_140:
        /* <DEDUP_REMOVED lines=12> */
.L_x_143:
[----:B------:R-:W-:Y:S05]  /*5ec0*/  BSYNC B1 ;  /* 0x0000000000017941 */ /* 0x000fea0003800000 */
.L_x_142:
        /* <DEDUP_REMOVED lines=12> */
.L_x_145:
[----:B------:R-:W-:Y:S05]  /*5f90*/  BSYNC B1 ;  /* 0x0000000000017941 */ /* 0x000fea0003800000 */
.L_x_144:
        /* <DEDUP_REMOVED lines=12> */
.L_x_147:
[----:B------:R-:W-:Y:S05]  /*6060*/  BSYNC B1 ;  /* 0x0000000000017941 */ /* 0x000fea0003800000 */
.L_x_146:
        /* <DEDUP_REMOVED lines=12> */
.L_x_149:
[----:B------:R-:W-:Y:S05]  /*6130*/  BSYNC B1 ;  /* 0x0000000000017941 */ /* 0x000fea0003800000 */
.L_x_148:
        /* <DEDUP_REMOVED lines=12> */
.L_x_151:
[----:B------:R-:W-:Y:S05]  /*6200*/  BSYNC B1 ;  /* 0x0000000000017941 */ /* 0x000fea0003800000 */
.L_x_150:
        /* <DEDUP_REMOVED lines=12> */
.L_x_153:
[----:B------:R-:W-:Y:S05]  /*62d0*/  BSYNC B1 ;  /* 0x0000000000017941 */ /* 0x000fea0003800000 */
.L_x_152:
        /* <DEDUP_REMOVED lines=12> */
.L_x_155:
[----:B------:R-:W-:Y:S05]  /*63a0*/  BSYNC B1 ;  /* 0x0000000000017941 */ /* 0x000fea0003800000 */
.L_x_154:
        /* <DEDUP_REMOVED lines=12> */
.L_x_157:
[----:B------:R-:W-:Y:S05]  /*6470*/  BSYNC B1 ;  /* 0x0000000000017941 */ /* 0x000fea0003800000 */
.L_x_156:
        /* <DEDUP_REMOVED lines=8> */
[----:B0-----:R-:W-:-:S05]  /*6500*/  F2FP.SATFINITE.E4M3.F32.PACK_AB_MERGE_C R19, RZ, R20, RZ ;  /* 0x00000014ff13723e */ /* 0x001fca00048070ff */
[----:B------:R0:W-:Y:S01]  /*6510*/  @!P4 STG.E.U8 desc[UR16][R10.64+0x70], R19 ;  /* 0x000070130a00c986 */ /* 0x0001e2000c101110 */
[----:B------:R-:W-:Y:S05]  /*6520*/  @P3 BRA `(.L_x_159) ;  /* 0x0000000000043947 */ /* 0x000fea0003800000 */
[----:B------:R0:W5:Y:S02]  /*6530*/  LDG.E.U8 R7, desc[UR16][R26.64+0x71] ;  /* 0x000071101a077981 */ /* 0x000164000c1e1100 */
.L_x_159:
[----:B------:R-:W-:Y:S05]  /*6540*/  BSYNC B1 ;  /* 0x0000000000017941 */ /* 0x000fea0003800000 */
.L_x_158:
[----:B-----5:R-:W-:Y:S01]  /*6550*/  LOP3.LUT R7, R7, 0xff, RZ, 0xc0, !PT ;  /* 0x000000ff07077812 */ /* 0x020fe200078ec0ff */
[----:B------:R-:W-:Y:S01]  /*6560*/  BSSY B1, `(.L_x_160) ;  /* 0x000000b000017945 */ /* 0x000fe20003800000 */
[----:B------:R-:W-:Y:S02]  /*6570*/  ISETP.LT.OR P4, PT, R29, 0x79, !P0 ;  /* 0x000000791d00780c */ /* 0x000fe40004781670 */
[----:B------:R-:W-:-:S05]  /*6580*/  F2FP.F16.E4M3.UNPACK_B R7, R7 ;  /* 0x00000007ff07723e */ /* 0x000fca00020006ff */
[----:B------:R-:W-:-:S05]  /*6590*/  HADD2.F32 R20, -RZ, R7.H0_H0 ;  /* 0x20000007ff147230 */ /* 0x000fca0000004100 */
[----:B------:R-:W-:-:S04]  /*65a0*/  FMUL R7, R20, R9 ;  /* 0x0000000914077220 */ /* 0x000fc80000400000 */
[----:B------:R-:W-:-:S05]  /*65b0*/  FFMA R7, R18, R8, R7 ;  /* 0x0000000812077223 */ /* 0x000fca0000000007 */
[----:B0-----:R-:W-:Y:S02]  /*65c0*/  F2FP.SATFINITE.E4M3.F32.PACK_AB_MERGE_C R19, RZ, R7, RZ ;  /* 0x00000007ff13723e */ /* 0x001fe400048070ff */
[----:B------:R-:W-:-:S03]  /*65d0*/  PRMT R7, RZ, 0x7610, R7 ;  /* 0x00007610ff077816 */ /* 0x000fc60000000007 */
[----:B------:R0:W-:Y:S01]  /*65e0*/  @!P3 STG.E.U8 desc[UR16][R10.64+0x71], R19 ;  /* 0x000071130a00b986 */ /* 0x0001e2000c101110 */
[----:B------:R-:W-:Y:S05]  /*65f0*/  @P4 BRA `(.L_x_161) ;  /* 0x0000000000044947 */ /* 0x000fea0003800000 */
[----:B------:R0:W5:Y:S02]  /*6600*/  LDG.E.U8 R7, desc[UR16][R24.64+0x78] ;  /* 0x0000781018077981 */ /* 0x000164000c1e1100 */
.L_x_161:
[----:B------:R-:W-:Y:S05]  /*6610*/  BSYNC B1 ;  /* 0x0000000000017941 */ /* 0x000fea0003800000 */
.L_x_160:
        /* <DEDUP_REMOVED lines=12> */
.L_x_163:
[----:B------:R-:W-:Y:S05]  /*66e0*/  BSYNC B1 ;  /* 0x0000000000017941 */ /* 0x000fea0003800000 */
.L_x_162:
        /* <DEDUP_REMOVED lines=12> */
.L_x_165:
[----:B------:R-:W-:Y:S05]  /*67b0*/  BSYNC B1 ;  /* 0x0000000000017941 */ /* 0x000fea0003800000 */
.L_x_164:
[----:B-----5:R-:W-:Y:S01]  /*67c0*/  LOP3.LUT R7, R7, 0xff, RZ, 0xc0, !PT ;  /* 0x000000ff07077812 */ /* 0x020fe200078ec0ff */
[----:B------:R-:W-:Y:S01]  /*67d0*/  BSSY B1, `(.L_x_166) ;  /* 0x000000b000017945 */ /* 0x000fe20003800000 */
[----:B------:R-:W-:Y:S02]  /*67e0*/  ISETP.LT.OR P1, PT, R29, 0x7a, !P1 ;  /* 0x0000007a1d00780c */ /* 0x000fe40004f21670 */
[----:B------:R-:W-:-:S05]  /*67f0*/  F2FP.F16.E4M3.UNPACK_B R7, R7 ;  /* 0x00000007ff07723e */ /* 0x000fca00020006ff */
[----:B01----:R-:W-:Y:S01]  /*6800*/  HADD2.F32 R12, -RZ, R7.H0_H0 ;  /* 0x20000007ff0c7230 */ /* 0x003fe20000004100 */
[----:B------:R-:W-:-:S04]  /*6810*/  PRMT R7, RZ, 0x7610, R7 ;  /* 0x00007610ff077816 */ /* 0x000fc80000000007 */
[----:B------:R-:W-:-:S04]  /*6820*/  FMUL R12, R12, R9 ;  /* 0x000000090c0c7220 */ /* 0x000fc80000400000 */
[----:B------:R-:W-:-:S05]  /*6830*/  FFMA R12, R17, R8, R12 ;  /* 0x00000008110c7223 */ /* 0x000fca000000000c */
[----:B------:R-:W-:-:S05]  /*6840*/  F2FP.SATFINITE.E4M3.F32.PACK_AB_MERGE_C R13, RZ, R12, RZ ;  /* 0x0000000cff0d723e */ /* 0x000fca00048070ff */
[----:B------:R0:W-:Y:S01]  /*6850*/  @!P3 STG.E.U8 desc[UR16][R10.64+0x78], R13 ;  /* 0x0000780d0a00b986 */ /* 0x0001e2000c101110 */
[----:B------:R-:W-:Y:S05]  /*6860*/  @P1 BRA `(.L_x_167) ;  /* 0x0000000000041947 */ /* 0x000fea0003800000 */
[----:B------:R1:W5:Y:S02]  /*6870*/  LDG.E.U8 R7, desc[UR16][R26.64+0x79] ;  /* 0x000079101a077981 */ /* 0x000364000c1e1100 */
.L_x_167:
[----:B------:R-:W-:Y:S05]  /*6880*/  BSYNC B1 ;  /* 0x0000000000017941 */ /* 0x000fea0003800000 */
.L_x_166:
[----:B------:R-:W-:Y:S05]  /*6890*/  @P1 BRA `(.L_x_168) ;  /* 0x0000001000281947 */ /* 0x000fea0003800000 */
[----:B-----5:R-:W-:-:S04]  /*68a0*/  LOP3.LUT R7, R7, 0xff, RZ, 0xc0, !PT ;  /* 0x000000ff07077812 */ /* 0x020fc800078ec0ff */
[----:B------:R-:W-:-:S05]  /*68b0*/  F2FP.F16.E4M3.UNPACK_B R7, R7 ;  /* 0x00000007ff07723e */ /* 0x000fca00020006ff */
[----:B------:R-:W-:-:S05]  /*68c0*/  HADD2.F32 R12, -RZ, R7.H0_H0 ;  /* 0x20000007ff0c7230 */ /* 0x000fca0000004100 */
[----:B------:R-:W-:-:S04]  /*68d0*/  FMUL R7, R12, R9 ;  /* 0x000000090c077220 */ /* 0x000fc80000400000 */
[----:B------:R-:W-:-:S05]  /*68e0*/  FFMA R7, R16, R8, R7 ;  /* 0x0000000810077223 */ /* 0x000fca0000000007 */
[----:B------:R-:W-:-:S05]  /*68f0*/  F2FP.SATFINITE.E4M3.F32.PACK_AB_MERGE_C R7, RZ, R7, RZ ;  /* 0x00000007ff07723e */ /* 0x000fca00048070ff */
[----:B------:R0:W-:Y:S01]  /*6900*/  STG.E.U8 desc[UR16][R10.64+0x79], R7 ;  /* 0x000079070a007986 */ /* 0x0001e2000c101110 */
[----:B------:R-:W-:Y:S05]  /*6910*/  BRA `(.L_x_168) ;  /* 0x0000001000087947 */ /* 0x000fea0003800000 */
.L_x_39:
[----:B------:R-:W-:Y:S01]  /*6920*/  ISETP.GE.AND P1, PT, R36, 0x1, PT ;  /* 0x000000012400780c */ /* 0x000fe20003f26270 */
[-C--:B--2---:R-:W-:Y:S01]  /*6930*/  FMUL R143, R143, R8.reuse ;  /* 0x000000088f8f7220 */ /* 0x084fe20000400000 */
[-C--:B------:R-:W-:Y:S01]  /*6940*/  FMUL R138, R138, R8.reuse ;  /* 0x000000088a8a7220 */ /* 0x080fe20000400000 */
[----:B------:R-:W-:Y:S01]  /*6950*/  ISETP.GE.AND P0, PT, R36, 0x9, PT ;  /* 0x000000092400780c */ /* 0x000fe20003f06270 */
[-C--:B------:R-:W-:Y:S01]  /*6960*/  FMUL R141, R141, R8.reuse ;  /* 0x000000088d8d7220 */ /* 0x080fe20000400000 */
[C---:B------:R-:W-:Y:S01]  /*6970*/  ISETP.LT.OR P4, PT, R29.reuse, 0x1, !P1 ;  /* 0x000000011d00780c */ /* 0x040fe20004f81670 */
[-C--:B------:R-:W-:Y:S01]  /*6980*/  FMUL R136, R136, R8.reuse ;  /* 0x0000000888887220 */ /* 0x080fe20000400000 */
[----:B------:R-:W-:Y:S01]  /*6990*/  ISETP.LT.OR P5, PT, R29, 0x2, !P1 ;  /* 0x000000021d00780c */ /* 0x000fe20004fa1670 */
[-C--:B------:R-:W-:Y:S01]  /*69a0*/  FMUL R139, R139, R8.reuse ;  /* 0x000000088b8b7220 */ /* 0x080fe20000400000 */
[----:B------:R-:W-:Y:S01]  /*69b0*/  F2FP.SATFINITE.E4M3.F32.PACK_AB_MERGE_C R143, RZ, R143, RZ ;  /* 0x0000008fff8f723e */ /* 0x000fe200048070ff */
[----:B------:R-:W-:Y:S01]  /*69c0*/  FMUL R134, R134, R8 ;  /* 0x0000000886867220 */ /* 0x000fe20000400000 */
[----:B------:R-:W-:Y:S01]  /*69d0*/  F2FP.SATFINITE.E4M3.F32.PACK_AB_MERGE_C R7, RZ, R138, RZ ;  /* 0x0000008aff07723e */ /* 0x000fe200048070ff */
[-C--:B------:R-:W-:Y:S01]  /*69e0*/  FMUL R137, R137, R8.reuse ;  /* 0x0000000889897220 */ /* 0x080fe20000400000 */
[C---:B------:R-:W-:Y:S01]  /*69f0*/  ISETP.LT.OR P3, PT, R29.reuse, 0x1, !P0 ;  /* 0x000000011d00780c */ /* 0x040fe20004761670 */
[-C--:B------:R-:W-:Y:S01]  /*6a00*/  FMUL R132, R132, R8.reuse ;  /* 0x0000000884847220 */ /* 0x080fe20000400000 */
[----:B------:R-:W-:Y:S01]  /*6a10*/  ISETP.LT.OR P6, PT, R29, 0xa, !P1 ;  /* 0x0000000a1d00780c */ /* 0x000fe20004fc1670 */
[-C--:B------:R-:W-:Y:S01]  /*6a20*/  FMUL R135, R135, R8.reuse ;  /* 0x0000000887877220 */ /* 0x080fe20000400000 */
[----:B------:R-:W-:Y:S01]  /*6a30*/  F2FP.SATFINITE.E4M3.F32.PACK_AB_MERGE_C R141, RZ, R141, RZ ;  /* 0x0000008dff8d723e */ /* 0x000fe200048070ff */
[----:B------:R-:W-:Y:S01]  /*6a40*/  @!P4 STG.E.U8 desc[UR16][R12.64], R143 ;  /* 0x0000008f0c00c986 */ /* 0x000fe2000c101110 */
[C---:B------:R-:W-:Y:S01]  /*6a50*/  ISETP.LT.OR P4, PT, R29.reuse, 0x2, !P0 ;  /* 0x000000021d00780c */ /* 0x040fe20004781670 */
[----:B------:R-:W-:Y:S01]  /*6a60*/  FMUL R130, R130, R8 ;  /* 0x0000000882827220 */ /* 0x000fe20000400000 */
[----:B------:R-:W-:Y:S01]  /*6a70*/  F2FP.SATFINITE.E4M3.F32.PACK_AB_MERGE_C R25, RZ, R136, RZ ;  /* 0x00000088ff19723e */ /* 0x000fe200048070ff */
[----:B------:R0:W-:Y:S01]  /*6a80*/  @!P5 STG.E.U8 desc[UR16][R12.64+0x1], R7 ;  /* 0x000001070c00d986 */ /* 0x0001e2000c101110 */
[----:B------:R-:W-:Y:S01]  /*6a90*/  ISETP.LT.OR P5, PT, R29, 0x9, !P1 ;  /* 0x000000091d00780c */ /* 0x000fe20004fa1670 */
[-C--:B------:R-:W-:Y:S01]  /*6aa0*/  FMUL R133, R133, R8.reuse ;  /* 0x0000000885857220 */ /* 0x080fe20000400000 */
[----:B------:R-:W-:Y:S01]  /*6ab0*/  F2FP.SATFINITE.E4M3.F32.PACK_AB_MERGE_C R139, RZ, R139, RZ ;  /* 0x0000008bff8b723e */ /* 0x000fe200048070ff */
[----:B------:R-:W-:Y:S01]  /*6ac0*/  @!P3 STG.E.U8 desc[UR16][R10.64], R141 ;  /* 0x0000008d0a00b986 */ /* 0x000fe2000c101110 */
[----:B------:R-:W-:Y:S01]  /*6ad0*/  ISETP.LT.OR P3, PT, R29, 0x9, !P0 ;  /* 0x000000091d00780c */ /* 0x000fe20004761670 */
[-C--:B------:R-:W-:Y:S01]  /*6ae0*/  FMUL R128, R128, R8.reuse ;  /* 0x0000000880807220 */ /* 0x080fe20000400000 */
[----:B------:R-:W-:Y:S01]  /*6af0*/  F2FP.SATFINITE.E4M3.F32.PACK_AB_MERGE_C R137, RZ, R137, RZ ;  /* 0x00000089ff89723e */ /* 0x000fe200048070ff */
[-C--:B------:R-:W-:Y:S01]  /*6b00*/  FMUL R131, R131, R8.reuse ;  /* 0x0000000883837220 */ /* 0x080fe20000400000 */
[----:B------:R-:W-:Y:S01]  /*6b10*/  F2FP.SATFINITE.E4M3.F32.PACK_AB_MERGE_C R135, RZ, R135, RZ ;  /* 0x00000087ff87723e */ /* 0x000fe200048070ff */
[----:B------:R1:W-:Y:S01]  /*6b20*/  @!P4 STG.E.U8 desc[UR16][R10.64+0x1], R25 ;  /* 0x000001190a00c986 */ /* 0x0003e2000c101110 */
[C---:B------:R-:W-:Y:S01]  /*6b30*/  ISETP.LT.OR P4, PT, R29.reuse, 0xa, !P0 ;  /* 0x0000000a1d00780c */ /* 0x040fe20004781670 */
[----:B------:R-:W-:Y:S01]  /*6b40*/  FMUL R126, R126, R8 ;  /* 0x000000087e7e7220 */ /* 0x000fe20000400000 */
[----:B0-----:R-:W-:Y:S01]  /*6b50*/  F2FP.SATFINITE.E4M3.F32.PACK_AB_MERGE_C R7, RZ, R134, RZ ;  /* 0x00000086ff07723e */ /* 0x001fe200048070ff */
[----:B------:R-:W-:Y:S01]  /*6b60*/  @!P5 STG.E.U8 desc[UR16][R12.64+0x8], R139 ;  /* 0x0000088b0c00d986 */ /* 0x000fe2000c101110 */
[----:B------:R-:W-:Y:S01]  /*6b70*/  ISETP.LT.OR P5, PT, R29, 0x11, !P1 ;  /* 0x000000111d00780c */ /* 0x000fe20004fa1670 */
[-C--:B------:R-:W-:Y:S01]  /*6b80*/  FMUL R129, R129, R8.reuse ;  /* 0x0000000881817220 */ /* 0x080fe20000400000 */
[----:B------:R-:W-:Y:S01]  /*6b90*/  F2FP.SATFINITE.E4M3.F32.PACK_AB_MERGE_C R133, RZ, R133, RZ ;  /* 0x00000085ff85723e */ /* 0x000fe200048070ff */
[----:B------:R0:W-:Y:S01]  /*6ba0*/  @!P6 STG.E.U8 desc[UR16][R12.64+0x9], R7 ;  /* 0x000009070c00e986 */ /* 0x0001e2000c101110 */
[----:B------:R-:W-:Y:S01]  /*6bb0*/  ISETP.LT.OR P6, PT, R29, 0x12, !P1 ;  /* 0x000000121d00780c */ /* 0x000fe20004fc1670 */
[----:B------:R-:W-:Y:S01]  /*6bc0*/  FMUL R124, R124, R8 ;  /* 0x000000087c7c7220 */ /* 0x000fe20000400000 */
[----:B------:R-:W-:Y:S01]  /*6bd0*/  F2FP.SATFINITE.E4M3.F32.PACK_AB_MERGE_C R131, RZ, R131, RZ ;  /* 0x00000083ff83723e */ /* 0x000fe200048070ff */
[----:B------:R-:W-:Y:S01]  /*6be0*/  @!P3 STG.E.U8 desc[UR16][R10.64+0x8], R137 ;  /* 0x000008890a00b986 */ /* 0x000fe2000c101110 */
[----:B-1----:R-:W-:Y:S01]  /*6bf0*/  F2FP.SATFINITE.E4M3.F32.PACK_AB_MERGE_C R25, RZ, R132, RZ ;  /* 0x00000084ff19723e */ /* 0x002fe200048070ff */
[-C--:B------:R-:W-:Y:S01]  /*6c00*/  FMUL R127, R127, R8.reuse ;  /* 0x000000087f7f7220 */ /* 0x080fe20000400000 */
[C---:B------:R-:W-:Y:S01]  /*6c10*/  ISETP.LT.OR P3, PT, R29.reuse, 0x11, !P0 ;  /* 0x000000111d00780c */ /* 0x040fe20004761670 */
[-C--:B------:R-:W-:Y:S01]  /*6c20*/  FMUL R122, R122, R8.reuse ;  /* 0x000000087a7a7220 */ /* 0x080fe20000400000 */
[----:B------:R-:W-:Y:S01]  /*6c30*/  F2FP.SATFINITE.E4M3.F32.PACK_AB_MERGE_C R129, RZ, R129, RZ ;  /* 0x00000081ff81723e */ /* 0x000fe200048070ff */
[----:B------:R1:W-:Y:S01]  /*6c40*/  @!P4 STG.E.U8 desc[UR16][R10.64+0x9], R25 ;  /* 0x000009190a00c986 */ /* 0x0003e2000c101110 */
[----:B------:R-:W-:Y:S01]  /*6c50*/  ISETP.LT.OR P4, PT, R29, 0x12, !P0 ;  /* 0x000000121d00780c */ /* 0x000fe20004781670 */
[----:B------:R-:W-:Y:S01]  /*6c60*/  FMUL R125, R125, R8 ;  /* 0x000000087d7d7220 */ /* 0x000fe20000400000 */
[----:B0-----:R-:W-:Y:S01]  /*6c70*/  F2FP.SATFINITE.E4M3.F32.PACK_AB_MERGE_C R7, RZ, R130, RZ ;  /* 0x00000082ff07723e */ /* 0x001fe200048070ff */
[----:B------:R-:W-:Y:S01]  /*6c80*/  @!P5 STG.E.U8 desc[UR16][R12.64+0x10], R135 ;  /* 0x000010870c00d986 */ /* 0x000fe2000c101110 */
[C---:B------:R-:W-:Y:S01]  /*6c90*/  ISETP.LT.OR P5, PT, R29.reuse, 0x19, !P1 ;  /* 0x000000191d00780c */ /* 0x040fe20004fa1670 */
[-C--:B------:R-:W-:Y:S01]  /*6ca0*/  FMUL R120, R120, R8.reuse ;  /* 0x0000000878787220 */ /* 0x080fe20000400000 */
[----:B------:R-:W-:Y:S01]  /*6cb0*/  F2FP.SATFINITE.E4M3.F32.PACK_AB_MERGE_C R127, RZ, R127, RZ ;  /* 0x0000007fff7f723e */ /* 0x000fe200048070ff */
[----:B------:R0:W-:Y:S01]  /*6cc0*/  @!P6 STG.E.U8 desc[UR16][R12.64+0x11], R7 ;  /* 0x000011070c00e986 */ /* 0x0001e2000c101110 */
[----:B------:R-:W-:Y:S01]  /*6cd0*/  ISETP.LT.OR P6, PT, R29, 0x1a, !P1 ;  /* 0x0000001a1d00780c */ /* 0x000fe20004fc1670 */
[-C--:B------:R-:W-:Y:S01]  /*6ce0*/  FMUL R123, R123, R8.reuse ;  /* 0x000000087b7b7220 */ /* 0x080fe20000400000 */
[----:B------:R-:W-:Y:S01]  /*6cf0*/  FMUL R118, R118, R8 ;  /* 0x0000000876767220 */ /* 0x000fe20000400000 */
[----:B-1----:R-:W-:Y:S01]  /*6d00*/  F2FP.SATFINITE.E4M3.F32.PACK_AB_MERGE_C R25, RZ, R128, RZ ;  /* 0x00000080ff19723e */ /* 0x002fe200048070ff */
[----:B------:R-:W-:Y:S01]  /*6d10*/  @!P3 STG.E.U8 desc[UR16][R10.64+0x10], R133 ;  /* 0x000010850a00b986 */ /* 0x000fe2000c101110 */
[----:B------:R-:W-:Y:S01]  /*6d20*/  ISETP.LT.OR P3, PT, R29, 0x19, !P0 ;  /* 0x000000191d00780c */ /* 0x000fe20004761670 */
        /* <DEDUP_REMOVED lines=35> */
[----:B------:R-:W-:Y:S01]  /*6f60*/  ISETP.LT.OR P3, PT, R29, 0x29, !P0 ;  /* 0x000000291d00780c */ /* 0x000fe20004761670 */
[-C--:B------:R-:W-:Y:S01]  /*6f70*/  FMUL R111, R111, R8.reuse ;  /* 0x000000086f6f7220 */ /* 0x080fe20000400000 */
[-C--:B------:R-:W-:Y:S01]  /*6f80*/  FMUL R106, R106, R8.reuse ;  /* 0x000000086a6a7220 */ /* 0x080fe20000400000 */
        /* <DEDUP_REMOVED lines=104> */
[----:B------:R-:W-:-:S02]  /*7610*/  ISETP.LT.OR P3, PT, R29, 0x59, !P0 ;  /* 0x000000591d00780c */ /* 0x000fc40004761670 */
[----:B------:R-:W-:Y:S01]  /*7620*/  F2FP.SATFINITE.E4M3.F32.PACK_AB_MERGE_C R21, RZ, R21, RZ ;  /* 0x00000015ff15723e */ /* 0x000fe200048070ff */
[----:B------:R1:W-:Y:S01]  /*7630*/  @!P4 STG.E.U8 desc[UR16][R10.64+0x51], R25 ;  /* 0x000051190a00c986 */ /* 0x0003e2000c101110 */
[C---:B------:R-:W-:Y:S02]  /*7640*/  ISETP.LT.OR P4, PT, R29.reuse, 0x5a, !P0 ;  /* 0x0000005a1d00780c */ /* 0x040fe40004781670 */
[----:B0-----:R-:W-:Y:S01]  /*7650*/  F2FP.SATFINITE.E4M3.F32.PACK_AB_MERGE_C R7, RZ, R94, RZ ;  /* 0x0000005eff07723e */ /* 0x001fe200048070ff */
[----:B------:R-:W-:Y:S01]  /*7660*/  @!P5 STG.E.U8 desc[UR16][R12.64+0x58], R99 ;  /* 0x000058630c00d986 */ /* 0x000fe2000c101110 */
[C---:B------:R-:W-:Y:S02]  /*7670*/  ISETP.LT.OR P5, PT, R29.reuse, 0x61, !P1 ;  /* 0x000000611d00780c */ /* 0x040fe40004fa1670 */
[----:B------:R-:W-:Y:S01]  /*7680*/  F2FP.SATFINITE.E4M3.F32.PACK_AB_MERGE_C R15, RZ, R15, RZ ;  /* 0x0000000fff0f723e */ /* 0x000fe200048070ff */
[----:B------:R0:W-:Y:S01]  /*7690*/  @!P6 STG.E.U8 desc[UR16][R12.64+0x59], R7 ;  /* 0x000059070c00e986 */ /* 0x0001e2000c101110 */
[----:B------:R-:W-:-:S02]  /*76a0*/  ISETP.LT.OR P6, PT, R29, 0x62, !P1 ;  /* 0x000000621d00780c */ /* 0x000fc40004fc1670 */
[----:B------:R-:W-:Y:S01]  /*76b0*/  F2FP.SATFINITE.E4M3.F32.PACK_AB_MERGE_C R17, RZ, R17, RZ ;  /* 0x00000011ff11723e */ /* 0x000fe200048070ff */
[----:B------:R-:W-:Y:S01]  /*76c0*/  @!P3 STG.E.U8 desc[UR16][R10.64+0x58], R97 ;  /* 0x000058610a00b986 */ /* 0x000fe2000c101110 */
[----:B-1----:R-:W-:Y:S02]  /*76d0*/  F2FP.SATFINITE.E4M3.F32.PACK_AB_MERGE_C R25, RZ, R92, RZ ;  /* 0x0000005cff19723e */ /* 0x002fe400048070ff */
[----:B------:R-:W-:-:S03]  /*76e0*/  ISETP.LT.OR P3, PT, R29, 0x61, !P0 ;  /* 0x000000611d00780c */ /* 0x000fc60004761670 */
[----:B------:R1:W-:Y:S01]  /*76f0*/  @!P4 STG.E.U8 desc[UR16][R10.64+0x59], R25 ;  /* 0x000059190a00c986 */ /* 0x0003e2000c101110 */
[C---:B------:R-:W-:Y:S02]  /*7700*/  ISETP.LT.OR P4, PT, R29.reuse, 0x62, !P0 ;  /* 0x000000621d00780c */ /* 0x040fe40004781670 */
[----:B0-----:R-:W-:Y:S01]  /*7710*/  F2FP.SATFINITE.E4M3.F32.PACK_AB_MERGE_C R7, RZ, R90, RZ ;  /* 0x0000005aff07723e */ /* 0x001fe200048070ff */
[----:B------:R-:W-:Y:S01]  /*7720*/  @!P5 STG.E.U8 desc[UR16][R12.64+0x60], R93 ;  /* 0x0000605d0c00d986 */ /* 0x000fe2000c101110 */
[----:B------:R-:W-:-:S03]  /*7730*/  ISETP.LT.OR P5, PT, R29, 0x69, !P1 ;  /* 0x000000691d00780c */ /* 0x000fc60004fa1670 */
[----:B------:R0:W-:Y:S01]  /*7740*/  @!P6 STG.E.U8 desc[UR16][R12.64+0x61], R7 ;  /* 0x000061070c00e986 */ /* 0x0001e2000c101110 */
[C---:B------:R-:W-:Y:S02]  /*7750*/  ISETP.LT.OR P6, PT, R29.reuse, 0x6a, !P1 ;  /* 0x0000006a1d00780c */ /* 0x040fe40004fc1670 */
[----:B-1----:R-:W-:Y:S01]  /*7760*/  F2FP.SATFINITE.E4M3.F32.PACK_AB_MERGE_C R25, RZ, R88, RZ ;  /* 0x00000058ff19723e */ /* 0x002fe200048070ff */
[----:B------:R-:W-:Y:S01]  /*7770*/  @!P3 STG.E.U8 desc[UR16][R10.64+0x60], R95 ;  /* 0x0000605f0a00b986 */ /* 0x000fe2000c101110 */
        /* <DEDUP_REMOVED lines=11> */
[----:B------:R-:W-:Y:S01]  /*7830*/  @!P4 STG.E.U8 desc[UR16][R10.64+0x69], R25 ;  /* 0x000069190a00c986 */ /* 0x000fe2000c101110 */
[C---:B------:R-:W-:Y:S02]  /*7840*/  ISETP.LT.OR P4, PT, R29.reuse, 0x79, !P1 ;  /* 0x000000791d00780c */ /* 0x040fe40004f81670 */
[C---:B------:R-:W-:Y:S01]  /*7850*/  ISETP.LT.OR P1, PT, R29.reuse, 0x7a, !P1 ;  /* 0x0000007a1d00780c */ /* 0x040fe20004f21670 */
[----:B------:R1:W-:Y:S01]  /*7860*/  @!P5 STG.E.U8 desc[UR16][R12.64+0x70], R23 ;  /* 0x000070170c00d986 */ /* 0x0003e2000c101110 */
[C---:B------:R-:W-:Y:S02]  /*7870*/  ISETP.LT.OR P5, PT, R29.reuse, 0x72, !P0 ;  /* 0x000000721d00780c */ /* 0x040fe400047a1670 */
[----:B0-----:R-:W-:Y:S01]  /*7880*/  F2FP.SATFINITE.E4M3.F32.PACK_AB_MERGE_C R7, RZ, R18, RZ ;  /* 0x00000012ff07723e */ /* 0x001fe200048070ff */
[----:B------:R0:W-:Y:S01]  /*7890*/  @!P6 STG.E.U8 desc[UR16][R12.64+0x71], R19 ;  /* 0x000071130c00e986 */ /* 0x0001e2000c101110 */
[C---:B------:R-:W-:Y:S02]  /*78a0*/  ISETP.LT.OR P6, PT, R29.reuse, 0x79, !P0 ;  /* 0x000000791d00780c */ /* 0x040fe400047c1670 */
[----:B------:R-:W-:Y:S01]  /*78b0*/  ISETP.LT.OR P0, PT, R29, 0x7a, !P0 ;  /* 0x0000007a1d00780c */ /* 0x000fe20004701670 */
[----:B------:R2:W-:Y:S01]  /*78c0*/  @!P3 STG.E.U8 desc[UR16][R10.64+0x70], R21 ;  /* 0x000070150a00b986 */ /* 0x0005e2000c101110 */
[----:B-1----:R-:W-:-:S05]  /*78d0*/  F2FP.SATFINITE.E4M3.F32.PACK_AB_MERGE_C R23, RZ, R16, RZ ;  /* 0x00000010ff17723e */ /* 0x002fca00048070ff */
[----:B------:R2:W-:Y:S01]  /*78e0*/  @!P5 STG.E.U8 desc[UR16][R10.64+0x71], R7 ;  /* 0x000071070a00d986 */ /* 0x0005e2000c101110 */
[----:B0-----:R-:W-:-:S03]  /*78f0*/  F2FP.SATFINITE.E4M3.F32.PACK_AB_MERGE_C R19, RZ, R14, RZ ;  /* 0x0000000eff13723e */ /* 0x001fc600048070ff */
[----:B------:R2:W-:Y:S04]  /*7900*/  @!P4 STG.E.U8 desc[UR16][R12.64+0x78], R15 ;  /* 0x0000780f0c00c986 */ /* 0x0005e8000c101110 */
[----:B------:R2:W-:Y:S04]  /*7910*/  @!P1 STG.E.U8 desc[UR16][R12.64+0x79], R19 ;  /* 0x000079130c009986 */ /* 0x0005e8000c101110 */
[----:B------:R2:W-:Y:S04]  /*7920*/  @!P6 STG.E.U8 desc[UR16][R10.64+0x78], R17 ;  /* 0x000078110a00e986 */ /* 0x0005e8000c101110 */
[----:B------:R2:W-:Y:S02]  /*7930*/  @!P0 STG.E.U8 desc[UR16][R10.64+0x79], R23 ;  /* 0x000079170a008986 */ /* 0x0005e4000c101110 */
.L_x_168:
[----:B------:R-:W-:Y:S05]  /*7940*/  BSYNC B0 ;  /* 0x0000000000007941 */ /* 0x000fea0003800000 */
.L_x_38:
[----:B------:R-:W-:Y:S01]  /*7950*/  ULDC UR6, c[0x0][0xc] ;  /* 0x0000030000067ab9 */ /* 0x000fe20000000800 */
[----:B------:R-:W-:Y:S01]  /*7960*/  ULDC UR7, c[0x0][0x10] ;  /* 0x0000040000077ab9 */ /* 0x000fe20000000800 */
[----:B0-2--5:R-:W0:Y:S01]  /*7970*/  LDC R7, c[0x0][0x14] ;  /* 0x00000500ff077b82 */ /* 0x025e220000000800 */
[----:B------:R-:W-:Y:S01]  /*7980*/  UIMAD.WIDE.U32 UR6, UR6, UR7, URZ ;  /* 0x00000007060672a5 */ /* 0x000fe2000f8e003f */
[----:B----4-:R-:W-:Y:S01]  /*7990*/  PRMT R10, RZ, 0x7610, R10 ;  /* 0x00007610ff0a7816 */ /* 0x010fe2000000000a */
[----:B------:R-:W-:-:S04]  /*79a0*/  IMAD.MOV.U32 R11, RZ, RZ, -0x1 ;  /* 0xffffffffff0b7424 */ /* 0x000fc800078e00ff */
[----:B0-----:R-:W-:-:S04]  /*79b0*/  IMAD.WIDE.U32 R2, R7, UR6, R2 ;  /* 0x0000000607027c25 */ /* 0x001fc8000f8e0002 */
[----:B------:R-:W-:Y:S01]  /*79c0*/  IMAD R7, R7, UR7, RZ ;  /* 0x0000000707077c24 */ /* 0x000fe2000f8e02ff */
[----:B------:R-:W-:Y:S02]  /*79d0*/  ULDC.64 UR6, c[0x0][0x650] ;  /* 0x0001940000067ab9 */ /* 0x000fe40000000a00 */
[----:B------:R-:W-:Y:S01]  /*79e0*/  ISETP.GE.U32.AND P0, PT, R2, UR6, PT ;  /* 0x0000000602007c0c */ /* 0x000fe2000bf06070 */
[----:B------:R-:W-:Y:S02]  /*79f0*/  IMAD.IADD R3, R3, 0x1, R7 ;  /* 0x0000000103037824 */ /* 0x000fe400078e0207 */
[----:B------:R-:W-:-:S03]  /*7a00*/  IMAD.MOV.U32 R7, RZ, RZ, -0x1 ;  /* 0xffffffffff077424 */ /* 0x000fc600078e00ff */
[----:B------:R-:W-:-:S13]  /*7a10*/  ISETP.GE.U32.AND.EX P0, PT, R3, UR7, PT, P0 ;  /* 0x0000000703007c0c */ /* 0x000fda000bf06100 */
[----:B------:R-:W-:Y:S05]  /*7a20*/  @P0 BRA `(.L_x_169) ;  /* 0x0000000400600947 */ /* 0x000fea0003800000 */
[----:B------:R-:W0:Y:S01]  /*7a30*/  S2R R22, SR_CTAID.X ;  /* 0x0000000000167919 */ /* 0x000e220000002500 */
[----:B------:R-:W2:Y:S01]  /*7a40*/  LDC.64 R16, c[0x0][0x628] ;  /* 0x00018a00ff107b82 */ /* 0x000ea20000000a00 */
[----:B------:R-:W-:Y:S01]  /*7a50*/  ULDC UR6, c[0x0][0x150] ;  /* 0x0000540000067ab9 */ /* 0x000fe20000000800 */
[----:B------:R-:W-:Y:S01]  /*7a60*/  IMAD.MOV.U32 R14, RZ, RZ, R2 ;  /* 0x000000ffff0e7224 */ /* 0x000fe200078e0002 */
[----:B------:R-:W4:Y:S01]  /*7a70*/  S2R R24, SR_CTAID.Y ;  /* 0x0000000000187919 */ /* 0x000f220000002600 */
[----:B------:R-:W-:-:S04]  /*7a80*/  IMAD.MOV.U32 R15, RZ, RZ, R3 ;  /* 0x000000ffff0f7224 */ /* 0x000fc800078e0003 */
[----:B------:R-:W1:Y:S08]  /*7a90*/  LDC R25, c[0x0][0x144] ;  /* 0x00005100ff197b82 */ /* 0x000e700000000800 */
[----:B------:R-:W1:Y:S08]  /*7aa0*/  LDC R18, c[0x0][0x630] ;  /* 0x00018c00ff127b82 */ /* 0x000e700000000800 */
[----:B------:R-:W1:Y:S01]  /*7ab0*/  LDC.64 R20, c[0x0][0x620] ;  /* 0x00018800ff147b82 */ /* 0x000e620000000a00 */
[----:B--2---:R-:W-:-:S04]  /*7ac0*/  ISETP.NE.U32.AND P0, PT, R16, RZ, PT ;  /* 0x000000ff1000720c */ /* 0x004fc80003f05070 */
[----:B------:R-:W-:Y:S02]  /*7ad0*/  ISETP.NE.AND.EX P0, PT, R17, RZ, PT, P0 ;  /* 0x000000ff1100720c */ /* 0x000fe40003f05300 */
[----:B0-----:R-:W-:-:S05]  /*7ae0*/  I2FP.F32.U32 R7, R22 ;  /* 0x0000001600077245 */ /* 0x001fca0000201000 */
[----:B------:R-:W-:-:S04]  /*7af0*/  FMUL R7, R7, UR6 ;  /* 0x0000000607077c20 */ /* 0x000fc80008400000 */
[----:B------:R0:W2:Y:S02]  /*7b00*/  F2I.U32.TRUNC.NTZ R23, R7 ;  /* 0x0000000700177305 */ /* 0x0000a4000020f000 */
[----:B----4-:R-:W-:Y:S05]  /*7b10*/  @!P0 BRA `(.L_x_170) ;  /* 0x0000000000288947 */ /* 0x010fea0003800000 */
[----:B0-----:R-:W0:Y:S02]  /*7b20*/  LDC R7, c[0x0][0x634] ;  /* 0x00018d00ff077b82 */ /* 0x001e240000000800 */
        /* <DEDUP_REMOVED lines=9> */
.L_x_170:
[-CC-:B-1----:R-:W-:Y:S01]  /*7bc0*/  SHF.R.U64 R19, R14, R18.reuse, R15.reuse ;  /* 0x000000120e137219 */ /* 0x182fe2000000120f */
[----:B------:R-:W1:Y:S01]  /*7bd0*/  LDC.64 R30, c[0x0][0x640] ;  /* 0x00019000ff1e7b82 */ /* 0x000e620000000a00 */
[----:B0-----:R-:W-:Y:S01]  /*7be0*/  SHF.R.U32.HI R7, RZ, R18, R15 ;  /* 0x00000012ff077219 */ /* 0x001fe2000001160f */
[----:B--2---:R-:W-:Y:S01]  /*7bf0*/  IMAD.MOV R23, RZ, RZ, -R23 ;  /* 0x000000ffff177224 */ /* 0x004fe200078e0a17 */
[----:B------:R-:W-:Y:S01]  /*7c00*/  IADD3 R13, P0, RZ, -R19, RZ ;  /* 0x80000013ff0d7210 */ /* 0x000fe20007f1e0ff */
[----:B------:R-:W-:Y:S02]  /*7c10*/  ULDC UR6, c[0x0][0x154] ;  /* 0x0000550000067ab9 */ /* 0x000fe40000000800 */
[----:B------:R-:W-:Y:S02]  /*7c20*/  IMAD R25, R25, R23, R22 ;  /* 0x0000001719197224 */ /* 0x000fe400078e0216 */
[----:B------:R-:W0:Y:S01]  /*7c30*/  LDC R14, c[0x0][0x618] ;  /* 0x00018600ff0e7b82 */ /* 0x000e220000000800 */
[----:B------:R-:W-:-:S02]  /*7c40*/  IMAD.X R7, RZ, RZ, ~R7, P0 ;  /* 0x000000ffff077224 */ /* 0x000fc400000e0e07 */
[----:B------:R-:W-:-:S04]  /*7c50*/  IMAD.WIDE.U32 R10, R13, R20, R2 ;  /* 0x000000140d0a7225 */ /* 0x000fc800078e0002 */
[----:B------:R-:W-:Y:S01]  /*7c60*/  IMAD R12, R7, R20, RZ ;  /* 0x00000014070c7224 */ /* 0x000fe200078e02ff */
[----:B---3--:R-:W2:Y:S03]  /*7c70*/  LDC R26, c[0x0][0x608] ;  /* 0x00018200ff1a7b82 */ /* 0x008ea60000000800 */
[----:B------:R-:W-:Y:S02]  /*7c80*/  IMAD R7, R13, R21, R12 ;  /* 0x000000150d077224 */ /* 0x000fe400078e020c */
[----:B------:R-:W-:Y:S02]  /*7c90*/  IMAD.MOV.U32 R13, RZ, RZ, 0x1 ;  /* 0x00000001ff0d7424 */ /* 0x000fe400078e00ff */
[----:B------:R-:W-:Y:S01]  /*7ca0*/  IMAD.IADD R7, R11, 0x1, R7 ;  /* 0x000000010b077824 */ /* 0x000fe200078e0207 */
[----:B------:R-:W3:Y:S01]  /*7cb0*/  LDC R28, c[0x0][0x658] ;  /* 0x00019600ff1c7b82 */ /* 0x000ee20000000800 */
[----:B------:R-:W-:-:S02]  /*7cc0*/  I2FP.F32.U32 R11, R24 ;  /* 0x00000018000b7245 */ /* 0x000fc40000201000 */
[----:B-1----:R-:W-:-:S03]  /*7cd0*/  ISETP.NE.U32.AND P0, PT, R30, RZ, PT ;  /* 0x000000ff1e00720c */ /* 0x002fc60003f05070 */
[----:B------:R-:W-:Y:S01]  /*7ce0*/  FMUL R12, R11, UR6 ;  /* 0x000000060b0c7c20 */ /* 0x000fe20008400000 */
[----:B------:R-:W-:Y:S01]  /*7cf0*/  ISETP.NE.AND.EX P0, PT, R31, RZ, PT, P0 ;  /* 0x000000ff1f00720c */ /* 0x000fe20003f05300 */
[----:B------:R-:W1:Y:S01]  /*7d00*/  LDC R23, c[0x0][0x148] ;  /* 0x00005200ff177b82 */ /* 0x000e620000000800 */
[-CC-:B0-----:R-:W-:Y:S01]  /*7d10*/  SHF.R.U64 R18, R10, R14.reuse, R7.reuse ;  /* 0x0000000e0a127219 */ /* 0x181fe20000001207 */
[----:B------:R0:W4:Y:S01]  /*7d20*/  F2I.U32.TRUNC.NTZ R20, R12 ;  /* 0x0000000c00147305 */ /* 0x000122000020f000 */
[----:B------:R-:W-:Y:S01]  /*7d30*/  SHF.R.U32.HI R7, RZ, R14, R7 ;  /* 0x0000000eff077219 */ /* 0x000fe20000011607 */
[----:B------:R-:W-:-:S04]  /*7d40*/  IMAD.MOV.U32 R11, RZ, RZ, -0x1 ;  /* 0xffffffffff0b7424 */ /* 0x000fc800078e00ff */
[----:B------:R-:W0:Y:S01]  /*7d50*/  LDC R22, c[0x0][0x600] ;  /* 0x00018000ff167b82 */ /* 0x000e220000000800 */
[-CC-:B--2---:R-:W-:Y:S02]  /*7d60*/  SHF.R.U64 R16, R18, R26.reuse, R7.reuse ;  /* 0x0000001a12107219 */ /* 0x184fe40000001207 */
[----:B------:R-:W-:-:S05]  /*7d70*/  SHF.R.U32.HI R7, RZ, R26, R7 ;  /* 0x0000001aff077219 */ /* 0x000fca0000011607 */
[----:B------:R-:W2:Y:S01]  /*7d80*/  LDC R29, c[0x0][0x648] ;  /* 0x00019200ff1d7b82 */ /* 0x000ea20000000800 */
[-C--:B---3--:R-:W-:Y:S02]  /*7d90*/  SHF.L.U32 R10, R11, R28.reuse, RZ ;  /* 0x0000001c0b0a7219 */ /* 0x088fe400000006ff */
[--C-:B------:R-:W-:Y:S02]  /*7da0*/  SHF.R.U64 R21, R16, R28, R7.reuse ;  /* 0x0000001c10157219 */ /* 0x100fe40000001207 */
[----:B------:R-:W-:Y:S02]  /*7db0*/  LOP3.LUT R27, RZ, R10, RZ, 0x33, !PT ;  /* 0x0000000aff1b7212 */ /* 0x000fe400078e33ff */
[-C--:B------:R-:W-:Y:S01]  /*7dc0*/  SHF.R.U32.HI R11, RZ, R28.reuse, R7 ;  /* 0x0000001cff0b7219 */ /* 0x080fe20000011607 */
[----:B------:R-:W3:Y:S01]  /*7dd0*/  LDC R32, c[0x0][0x638] ;  /* 0x00018e00ff207b82 */ /* 0x000ee20000000800 */
[----:B------:R-:W-:Y:S01]  /*7de0*/  SHF.L.U32 R26, R13, R28, RZ ;  /* 0x0000001c0d1a7219 */ /* 0x000fe200000006ff */
[----:B------:R-:W-:-:S06]  /*7df0*/  IMAD.MOV.U32 R10, RZ, RZ, R21 ;  /* 0x000000ffff0a7224 */ /* 0x000fcc00078e0015 */
[----:B------:R-:W0:Y:S01]  /*7e00*/  LDC R33, c[0x0][0x610] ;  /* 0x00018400ff217b82 */ /* 0x000e220000000800 */
[----:B----4-:R-:W-:Y:S05]  /*7e10*/  @!P0 BRA `(.L_x_171) ;  /* 0x0000000000288947 */ /* 0x010fea0003800000 */
[----:B------:R-:W4:Y:S02]  /*7e20*/  LDC R10, c[0x0][0x64c] ;  /* 0x00019300ff0a7b82 */ /* 0x000f240000000800 */
[----:B----4-:R-:W-:-:S05]  /*7e30*/  IADD3 R7, P0, R21, R10, RZ ;  /* 0x0000000a15077210 */ /* 0x010fca0007f1e0ff */
[----:B------:R-:W-:-:S04]  /*7e40*/  IMAD.X R17, RZ, RZ, R11, P0 ;  /* 0x000000ffff117224 */ /* 0x000fc800000e060b */
[----:B------:R-:W-:-:S04]  /*7e50*/  IMAD.WIDE.U32 R10, R17, R30, RZ ;  /* 0x0000001e110a7225 */ /* 0x000fc800078e00ff */
[----:B0-----:R-:W-:-:S04]  /*7e60*/  IMAD.WIDE.U32 R12, P0, R7, R31, R10 ;  /* 0x0000001f070c7225 */ /* 0x001fc8000780000a */
[----:B------:R-:W-:-:S04]  /*7e70*/  IMAD.WIDE.U32 R10, R7, R30, RZ ;  /* 0x0000001e070a7225 */ /* 0x000fc800078e00ff */
[----:B------:R-:W-:Y:S01]  /*7e80*/  IMAD.X R15, RZ, RZ, RZ, P0 ;  /* 0x000000ffff0f7224 */ /* 0x000fe200000e06ff */
[----:B------:R-:W-:Y:S01]  /*7e90*/  IADD3 RZ, P0, R11, R12, RZ ;  /* 0x0000000c0bff7210 */ /* 0x000fe20007f1e0ff */
[----:B------:R-:W-:-:S04]  /*7ea0*/  IMAD.MOV.U32 R14, RZ, RZ, R13 ;  /* 0x000000ffff0e7224 */ /* 0x000fc800078e000d */
[----:B------:R-:W-:-:S08]  /*7eb0*/  IMAD.WIDE.U32.X R10, R17, R31, R14, P0 ;  /* 0x0000001f110a7225 */ /* 0x000fd000000e040e */
.L_x_171:
[----:B--2---:R-:W-:Y:S01]  /*7ec0*/  SHF.R.U64 R7, R10, R29, R11 ;  /* 0x0000001d0a077219 */ /* 0x004fe2000000120b */
[----:B0-----:R-:W-:Y:S01]  /*7ed0*/  VIADD R11, R22, 0xffffffff ;  /* 0xffffffff160b7836 */ /* 0x001fe20000000000 */
[----:B------:R-:W-:Y:S01]  /*7ee0*/  LOP3.LUT R28, R16, R27, RZ, 0xc0, !PT ;  /* 0x0000001b101c7212 */ /* 0x000fe200078ec0ff */
[----:B------:R-:W-:Y:S02]  /*7ef0*/  IMAD.MOV R20, RZ, RZ, -R20 ;  /* 0x000000ffff147224 */ /* 0x000fe400078e0a14 */
[----:B------:R-:W-:Y:S01]  /*7f00*/  IMAD.MOV R10, RZ, RZ, -R7 ;  /* 0x000000ffff0a7224 */ /* 0x000fe200078e0a07 */
[----:B------:R-:W-:Y:S01]  /*7f10*/  LOP3.LUT R18, R18, R11, RZ, 0xc0, !PT ;  /* 0x0000000b12127212 */ /* 0x000fe200078ec0ff */
[----:B------:R-:W-:Y:S02]  /*7f20*/  IMAD R28, R26, R7, R28 ;  /* 0x000000071a1c7224 */ /* 0x000fe400078e021c */
[----:B-1----:R-:W-:Y:S02]  /*7f30*/  @P2 IMAD R25, R23, R20, R24 ;  /* 0x0000001417192224 */ /* 0x002fe400078e0218 */
[----:B---3--:R-:W-:-:S02]  /*7f40*/  IMAD R7, R10, R32, R21 ;  /* 0x000000200a077224 */ /* 0x008fc400078e0215 */
[----:B------:R-:W-:Y:S02]  /*7f50*/  IMAD R28, R28, R33, R25 ;  /* 0x000000211c1c7224 */ /* 0x000fe400078e0219 */
[----:B------:R-:W-:Y:S02]  /*7f60*/  IMAD R7, R7, R22, R18 ;  /* 0x0000001607077224 */ /* 0x000fe400078e0212 */
[----:B------:R-:W-:-:S03]  /*7f70*/  IMAD.MOV.U32 R10, RZ, RZ, 0x1 ;  /* 0x00000001ff0a7424 */ /* 0x000fc600078e00ff */
[----:B------:R-:W-:Y:S02]  /*7f80*/  SEL R11, R7, R28, !P2 ;  /* 0x0000001c070b7207 */ /* 0x000fe40005000000 */
[----:B------:R-:W-:Y:S01]  /*7f90*/  SEL R28, R28, R7, !P2 ;  /* 0x000000071c1c7207 */ /* 0x000fe20005000000 */
[----:B------:R-:W-:-:S07]  /*7fa0*/  IMAD.MOV.U32 R7, RZ, RZ, R19 ;  /* 0x000000ffff077224 */ /* 0x000fce00078e0013 */
.L_x_169:
[----:B------:R-:W-:Y:S01]  /*7fb0*/  LOP3.LUT P0, RZ, R10, 0xff, RZ, 0xc0, !PT ;  /* 0x000000ff0aff7812 */ /* 0x000fe2000780c0ff */
[----:B------:R-:W-:-:S12]  /*7fc0*/  IMAD.MOV.U32 R10, RZ, RZ, R28 ;  /* 0x000000ffff0a7224 */ /* 0x000fd800078e001c */
[----:B------:R-:W-:Y:S05]  /*7fd0*/  @P0 BRA `(.L_x_172) ;  /* 0xffffff9000e00947 */ /* 0x000fea000383ffff */
[----:B------:R-:W-:Y:S05]  /*7fe0*/  EXIT ;  /* 0x000000000000794d */ /* 0x000fea0003800000 */
.L_x_8:
        /* <DEDUP_REMOVED lines=26> */
.L_x_174:
[----:B------:R-:W0:Y:S01]  /*8190*/  LDC.64 R28, c[0x0][0x640] ;  /* 0x00019000ff1c7b82 */ /* 0x000e220000000a00 */
[-CC-:B------:R-:W-:Y:S01]  /*81a0*/  SHF.R.U64 R21, R16, R6.reuse, R17.reuse ;  /* 0x0000000610157219 */ /* 0x180fe20000001211 */
[----:B------:R-:W-:Y:S01]  /*81b0*/  IMAD.MOV.U32 R31, RZ, RZ, 0x1 ;  /* 0x00000001ff1f7424 */ /* 0x000fe200078e00ff */
[----:B------:R-:W-:Y:S02]  /*81c0*/  SHF.R.U32.HI R5, RZ, R6, R17 ;  /* 0x00000006ff057219 */ /* 0x000fe40000011611 */
        /* <DEDUP_REMOVED lines=9> */
[----:B0-----:R-:W-:Y:S01]  /*8260*/  ISETP.NE.U32.AND P0, PT, R28, RZ, PT ;  /* 0x000000ff1c00720c */ /* 0x001fe20003f05070 */
[----:B------:R-:W-:-:S03]  /*8270*/  IMAD.MOV.U32 R11, RZ, RZ, -0x1 ;  /* 0xffffffffff0b7424 */ /* 0x000fc600078e00ff */
[----:B------:R-:W-:Y:S02]  /*8280*/  ISETP.NE.AND.EX P0, PT, R29, RZ, PT, P0 ;  /* 0x000000ff1d00720c */ /* 0x000fe40003f05300 */
[----:B------:R-:W0:Y:S01]  /*8290*/  LDC R24, c[0x0][0x600] ;  /* 0x00018000ff187b82 */ /* 0x000e220000000800 */
[-CC-:B-1----:R-:W-:Y:S02]  /*82a0*/  SHF.R.U64 R18, R10, R14.reuse, R5.reuse ;  /* 0x0000000e0a127219 */ /* 0x182fe40000001205 */
[----:B------:R-:W-:-:S05]  /*82b0*/  SHF.R.U32.HI R5, RZ, R14, R5 ;  /* 0x0000000eff057219 */ /* 0x000fca0000011605 */
        /* <DEDUP_REMOVED lines=21> */
.L_x_175:
[----:B-1----:R-:W-:Y:S01]  /*8410*/  SHF.R.U64 R6, R10, R25, R11 ;  /* 0x000000190a067219 */ /* 0x002fe2000000120b */
[----:B0-----:R-:W-:Y:S01]  /*8420*/  VIADD R11, R24, 0xffffffff ;  /* 0xffffffff180b7836 */ /* 0x001fe20000000000 */
[----:B------:R-:W-:Y:S01]  /*8430*/  SHF.L.U32 R9, R31, R26, RZ ;  /* 0x0000001a1f097219 */ /* 0x000fe200000006ff */
[----:B------:R-:W-:Y:S01]  /*8440*/  @P2 IMAD R12, R13, R20, R8 ;  /* 0x000000140d0c2224 */ /* 0x000fe200078e0208 */
[----:B------:R-:W-:Y:S01]  /*8450*/  LOP3.LUT R5, R22, R33, RZ, 0xc0, !PT ;  /* 0x0000002116057212 */ /* 0x000fe200078ec0ff */
[----:B------:R-:W-:Y:S01]  /*8460*/  IMAD.MOV R10, RZ, RZ, -R6 ;  /* 0x000000ffff0a7224 */ /* 0x000fe200078e0a06 */
[----:B------:R-:W-:Y:S01]  /*8470*/  LOP3.LUT R18, R18, R11, RZ, 0xc0, !PT ;  /* 0x0000000b12127212 */ /* 0x000fe200078ec0ff */
[----:B------:R-:W-:Y:S02]  /*8480*/  IMAD.MOV.U32 R8, RZ, RZ, 0x1 ;  /* 0x00000001ff087424 */ /* 0x000fe400078e00ff */
[----:B------:R-:W-:Y:S02]  /*8490*/  IMAD R9, R9, R6, R5 ;  /* 0x0000000609097224 */ /* 0x000fe400078e0205 */
[----:B--2---:R-:W-:-:S02]  /*84a0*/  IMAD R5, R10, R27, R23 ;  /* 0x0000001b0a057224 */ /* 0x004fc400078e0217 */
[----:B---3--:R-:W-:Y:S02]  /*84b0*/  IMAD R6, R9, R30, R12 ;  /* 0x0000001e09067224 */ /* 0x008fe400078e020c */
[----:B------:R-:W-:Y:S01]  /*84c0*/  IMAD R9, R5, R24, R18 ;  /* 0x0000001805097224 */ /* 0x000fe200078e0212 */
[----:B------:R-:W-:Y:S01]  /*84d0*/  PRMT R5, R8, 0x7610, R5 ;  /* 0x0000761008057816 */ /* 0x000fe20000000005 */
[----:B------:R-:W-:-:S03]  /*84e0*/  IMAD.MOV.U32 R16, RZ, RZ, R21 ;  /* 0x000000ffff107224 */ /* 0x000fc600078e0015 */
[----:B------:R-:W-:Y:S02]  /*84f0*/  SEL R17, R9, R6, !P2 ;  /* 0x0000000609117207 */ /* 0x000fe40005000000 */
[----:B------:R-:W-:-:S07]  /*8500*/  SEL R6, R6, R9, !P2 ;  /* 0x0000000906067207 */ /* 0x000fce0005000000 */
.L_x_173:
[----:B------:R-:W-:-:S08]  /*8510*/  NOP ;  /* 0x0000000000007918 */ /* 0x000fd00000000000 */
[----:B------:R-:W0:-:S00]  /*8520*/  USETMAXREG.DEALLOC.CTAPOOL 0x28 ;  /* 0x00000028000079c8 */ /* 0x000e0000080e0500 */
[----:B0-----:R-:W-:-:S13]  /*8530*/  ISETP.NE.AND P0, PT, R7, RZ, PT ;  /* 0x000000ff0700720c */ /* 0x001fda0003f05270 */
[----:B------:R-:W-:Y:S05]  /*8540*/  @P0 EXIT ;  /* 0x000000000000094d */ /* 0x000fea0003800000 */
[----:B------:R-:W-:Y:S01]  /*8550*/  LOP3.LUT P0, RZ, R5, 0xff, RZ, 0xc0, !PT ;  /* 0x000000ff05ff7812 */ /* 0x000fe2000780c0ff */
[----:B------:R-:W-:Y:S02]  /*8560*/  IMAD.MOV.U32 R5, RZ, RZ, 0x1 ;  /* 0x00000001ff057424 */ /* 0x000fe400078e00ff */
[----:B------:R-:W-:-:S10]  /*8570*/  IMAD.MOV.U32 R12, RZ, RZ, RZ ;  /* 0x000000ffff0c7224 */ /* 0x000fd400078e00ff */
[----:B------:R-:W-:Y:S05]  /*8580*/  @!P0 BRA `(.L_x_176) ;  /* 0x0000000c00888947 */ /* 0x000fea0003800000 */
[----:B------:R-:W0:Y:S01]  /*8590*/  LDC R5, c[0x0][0x28c] ;  /* 0x0000a300ff057b82 */ /* 0x000e220000000800 */
[----:B------:R-:W-:Y:S01]  /*85a0*/  UMOV UR17, 0x1 ;  /* 0x0000000100117882 */ /* 0x000fe20000000000 */
[----:B------:R-:W-:Y:S01]  /*85b0*/  ULDC UR9, c[0x0][0xc] ;  /* 0x0000030000097ab9 */ /* 0x000fe20000000800 */
[----:B------:R-:W-:Y:S01]  /*85c0*/  ULDC UR15, c[0x0][0x10] ;  /* 0x00000400000f7ab9 */ /* 0x000fe20000000800 */
[----:B------:R-:W-:Y:S01]  /*85d0*/  ULDC UR5, c[0x0][0x658] ;  /* 0x0001960000057ab9 */ /* 0x000fe20000000800 */
[----:B------:R-:W-:Y:S01]  /*85e0*/  UMOV UR7, 0xffffffff ;  /* 0xffffffff00077882 */ /* 0x000fe20000000000 */
[----:B------:R-:W-:Y:S01]  /*85f0*/  BSSY B0, `(.L_x_176) ;  /* 0x00000db000007945 */ /* 0x000fe20003800000 */
[----:B------:R-:W-:Y:S01]  /*8600*/  USHF.L.U32 UR7, UR7, UR5, URZ ;  /* 0x0000000507077299 */ /* 0x000fe2000800063f */
[----:B------:R-:W1:Y:S01]  /*8610*/  S2UR UR8, SR_CgaCtaId ;  /* 0x00000000000879c3 */ /* 0x000e620000008800 */
[----:B------:R-:W-:Y:S01]  /*8620*/  IMAD.MOV.U32 R14, RZ, RZ, 0x1 ;  /* 0x00000001ff0e7424 */ /* 0x000fe200078e00ff */
[----:B------:R-:W-:Y:S01]  /*8630*/  LOP3.LUT R15, R4, 0x2, RZ, 0xfc, !PT ;  /* 0x00000002040f7812 */ /* 0x000fe200078efcff */
[----:B------:R-:W-:Y:S01]  /*8640*/  IMAD.MOV.U32 R12, RZ, RZ, RZ ;  /* 0x000000ffff0c7224 */ /* 0x000fe200078e00ff */
[----:B------:R-:W-:Y:S01]  /*8650*/  ULDC UR4, c[0x0][0x600] ;  /* 0x0001800000047ab9 */ /* 0x000fe20000000800 */
[----:B------:R-:W-:Y:S01]  /*8660*/  UMOV UR16, 0x11 ;  /* 0x0000001100107882 */ /* 0x000fe20000000000 */
[----:B------:R-:W-:-:S02]  /*8670*/  UIADD3 UR4, UR4, -0x1, URZ ;  /* 0xffffffff04047890 */ /* 0x000fc4000fffe03f */
[----:B------:R-:W-:Y:S02]  /*8680*/  USHF.L.U32 UR5, UR17, UR5, URZ ;  /* 0x0000000511057299 */ /* 0x000fe4000800063f */
[----:B------:R-:W-:Y:S01]  /*8690*/  ULOP3.LUT UR7, URZ, UR7, URZ, 0x33, !UPT ;  /* 0x000000073f077292 */ /* 0x000fe2000f8e333f */
[----:B------:R-:W-:Y:S01]  /*86a0*/  ULDC.64 UR30, c[0x0][0x198] ;  /* 0x00006600001e7ab9 */ /* 0x000fe20000000a00 */
[----:B0-----:R-:W-:-:S05]  /*86b0*/  VIADD R5, R5, 0x3f ;  /* 0x0000003f05057836 */ /* 0x001fca0000000000 */
[----:B------:R-:W-:Y:S01]  /*86c0*/  SHF.R.S32.HI R8, RZ, 0x1f, R5 ;  /* 0x0000001fff087819 */ /* 0x000fe20000011405 */
[----:B-1----:R-:W-:-:S03]  /*86d0*/  USHF.R.U32.HI UR27, URZ, 0x2, UR8 ;  /* 0x000000023f1b7899 */ /* 0x002fc60008011608 */
[----:B------:R-:W-:Y:S01]  /*86e0*/  LEA.HI R8, R8, R5, RZ, 0x6 ;  /* 0x0000000508087211 */ /* 0x000fe200078f30ff */
[----:B------:R-:W-:Y:S01]  /*86f0*/  ULOP3.LUT UR10, UR8, 0x3, URZ, 0xc0, !UPT ;  /* 0x00000003080a7892 */ /* 0x000fe2000f8ec03f */
[----:B------:R-:W-:Y:S01]  /*8700*/  IMAD.MOV.U32 R5, RZ, RZ, 0x1 ;  /* 0x00000001ff057424 */ /* 0x000fe200078e00ff */
[----:B------:R-:W-:Y:S01]  /*8710*/  USHF.L.U32 UR6, UR8, 0x5, URZ ;  /* 0x0000000508067899 */ /* 0x000fe2000800063f */
[----:B------:R-:W-:Y:S01]  /*8720*/  SHF.R.S32.HI R11, RZ, 0x6, R8 ;  /* 0x00000006ff0b7819 */ /* 0x000fe20000011408 */
[----:B------:R-:W-:Y:S02]  /*8730*/  USHF.L.U32 UR28, UR8, 0xb, URZ ;  /* 0x0000000b081c7899 */ /* 0x000fe4000800063f */
[----:B------:R-:W-:Y:S02]  /*8740*/  ULOP3.LUT UR8, UR8, 0xfffffffc, URZ, 0xc0, !UPT ;  /* 0xfffffffc08087892 */ /* 0x000fe4000f8ec03f */
[----:B------:R-:W-:Y:S01]  /*8750*/  UISETP.GT.U32.AND UP0, UPT, UR10, 0xffff, UPT ;  /* 0x0000ffff0a00788c */ /* 0x000fe2000bf04070 */
[----:B------:R-:W-:Y:S01]  /*8760*/  VIADD R10, R11, 0x1 ;  /* 0x000000010b0a7836 */ /* 0x000fe20000000000 */
[----:B------:R-:W-:-:S02]  /*8770*/  ULOP3.LUT UR12, UR8, 0x1, URZ, 0xfc, !UPT ;  /* 0x00000001080c7892 */ /* 0x000fc4000f8efc3f */
[----:B------:R-:W-:Y:S02]  /*8780*/  ULOP3.LUT UR13, UR8, 0x2, URZ, 0xfc, !UPT ;  /* 0x00000002080d7892 */ /* 0x000fe4000f8efc3f */
[----:B------:R-:W-:Y:S02]  /*8790*/  USHF.L.U32 UR11, UR17, UR8, URZ ;  /* 0x00000008110b7299 */ /* 0x000fe4000800063f */
[----:B------:R-:W-:Y:S02]  /*87a0*/  ULOP3.LUT UR14, UR8, 0x3, URZ, 0xfc, !UPT ;  /* 0x00000003080e7892 */ /* 0x000fe4000f8efc3f */
[----:B------:R-:W-:Y:S02]  /*87b0*/  UIMAD.WIDE.U32 UR8, UR9, UR15, URZ ;  /* 0x0000000f090872a5 */ /* 0x000fe4000f8e003f */
[----:B------:R-:W-:Y:S02]  /*87c0*/  USHF.L.U32 UR12, UR17, UR12, URZ ;  /* 0x0000000c110c7299 */ /* 0x000fe4000800063f */
[----:B------:R-:W-:-:S02]  /*87d0*/  USHF.L.U32 UR13, UR17, UR13, URZ ;  /* 0x0000000d110d7299 */ /* 0x000fc4000800063f */
[----:B------:R-:W-:Y:S01]  /*87e0*/  USEL UR10, UR10, 0xffff, !UP0 ;  /* 0x0000ffff0a0a7887 */ /* 0x000fe2000c000000 */
[----:B------:R-:W-:Y:S01]  /*87f0*/  ULDC UR15, c[0x0][0x14] ;  /* 0x00000500000f7ab9 */ /* 0x000fe20000000800 */
[----:B------:R-:W-:Y:S02]  /*8800*/  USHF.L.U32 UR14, UR17, UR14, URZ ;  /* 0x0000000e110e7299 */ /* 0x000fe4000800063f */
[----:B------:R-:W-:Y:S02]  /*8810*/  UIMAD.WIDE.U32 UR22, UR8, UR15, URZ ;  /* 0x0000000f081672a5 */ /* 0x000fe4000f8e003f */
[----:B------:R-:W-:Y:S02]  /*8820*/  UIMAD UR8, UR9, UR15, URZ ;  /* 0x0000000f090872a4 */ /* 0x000fe4000f8e023f */
[----:B------:R-:W-:Y:S02]  /*8830*/  ULOP3.LUT UR11, UR13, UR11, UR12, 0xfe, !UPT ;  /* 0x0000000b0d0b7292 */ /* 0x000fe4000f8efe0c */
[----:B------:R-:W-:-:S02]  /*8840*/  ULOP3.LUT UR10, UR10, 0xffff, URZ, 0xc0, !UPT ;  /* 0x0000ffff0a0a7892 */ /* 0x000fc4000f8ec03f */
[----:B------:R-:W-:Y:S02]  /*8850*/  ULOP3.LUT UR6, UR6, 0x60, URZ, 0xc0, !UPT ;  /* 0x0000006006067892 */ /* 0x000fe4000f8ec03f */
[----:B------:R-:W-:Y:S02]  /*8860*/  UIADD3 UR13, UR23, UR8, URZ ;  /* 0x00000008170d7290 */ /* 0x000fe4000fffe03f */
[----:B------:R-:W-:Y:S02]  /*8870*/  ULOP3.LUT UR14, UR11, UR14, URZ, 0xfc, !UPT ;  /* 0x0000000e0b0e7292 */ /* 0x000fe4000f8efc3f */
[----:B------:R-:W-:-:S12]  /*8880*/  USHF.L.U32 UR15, UR16, UR10, URZ ;  /* 0x0000000a100f7299 */ /* 0x000fd8000800063f */
.L_x_187:
[----:B------:R-:W-:-:S03]  /*8890*/  UMOV UR8, 0xffffffff ;  /* 0xffffffff00087882 */ /* 0x000fc60000000000 */
[----:B------:R-:W-:Y:S05]  /*88a0*/  BRA.DIV UR8, `(.L_x_177) ;  /* 0x0000001608187947 */ /* 0x000fea000b800000 */
[----:B------:R-:W-:-:S13]  /*88b0*/  ELECT P0, URZ, PT ;  /* 0x00000000003f782f */ /* 0x000fda0003800000 */
.L_x_208:
[----:B------:R-:W0:Y:S01]  /*88c0*/  LDC R7, c[0x0][0x28c] ;  /* 0x0000a300ff077b82 */ /* 0x000e220000000800 */
[----:B------:R-:W-:Y:S01]  /*88d0*/  BSSY B1, `(.L_x_178) ;  /* 0x000003b000017945 */ /* 0x000fe20003800000 */
[----:B0-----:R-:W-:-:S13]  /*88e0*/  ISETP.LT.OR P0, PT, R7, 0x1, !P0 ;  /* 0x000000010700780c */ /* 0x001fda0004701670 */
[----:B------:R-:W-:Y:S05]  /*88f0*/  @P0 BRA `(.L_x_179) ;  /* 0x0000000000e00947 */ /* 0x000fea0003800000 */
[----:B------:R-:W-:Y:S01]  /*8900*/  LEA R9, R6, UR27, 0x1 ;  /* 0x0000001b06097c11 */ /* 0x000fe2000f8e08ff */
[----:B------:R-:W-:Y:S01]  /*8910*/  IMAD.MOV.U32 R20, RZ, RZ, RZ ;  /* 0x000000ffff147224 */ /* 0x000fe200078e00ff */
[----:B------:R-:W-:Y:S01]  /*8920*/  LEA R17, R17, UR6, 0x7 ;  /* 0x0000000611117c11 */ /* 0x000fe2000f8e38ff */
[----:B------:R-:W-:Y:S02]  /*8930*/  IMAD.MOV.U32 R6, RZ, RZ, R10 ;  /* 0x000000ffff067224 */ /* 0x000fe400078e000a */
[----:B------:R-:W-:Y:S02]  /*8940*/  IMAD.MOV.U32 R7, RZ, RZ, R5 ;  /* 0x000000ffff077224 */ /* 0x000fe400078e0005 */
[----:B------:R-:W-:Y:S02]  /*8950*/  IMAD.MOV.U32 R8, RZ, RZ, R12 ;  /* 0x000000ffff087224 */ /* 0x000fe400078e000c */
[----:B------:R-:W-:-:S07]  /*8960*/  IMAD.SHL.U32 R19, R9, 0x40, RZ ;  /* 0x0000004009137824 */ /* 0x000fce00078e00ff */
.L_x_182:
[----:B------:R-:W0:Y:S01]  /*8970*/  S2R R18, SR_CgaCtaId ;  /* 0x0000000000127919 */ /* 0x000e220000008800 */
[----:B------:R-:W-:Y:S02]  /*8980*/  MOV R9, 0x400 ;  /* 0x0000040000097802 */ /* 0x000fe40000000f00 */
[----:B------:R-:W-:-:S13]  /*8990*/  LOP3.LUT P1, RZ, R0, 0x7f, RZ, 0xc0, !PT ;  /* 0x0000007f00ff7812 */ /* 0x000fda000782c0ff */
[----:B------:R-:W1:Y:S01]  /*89a0*/  @!P1 LDC R13, c[0x0][0x500] ;  /* 0x00014000ff0d9b82 */ /* 0x000e620000000800 */
[----:B0-----:R-:W-:Y:S02]  /*89b0*/  LEA R21, R18, R9, 0x18 ;  /* 0x0000000912157211 */ /* 0x001fe400078ec0ff */
[----:B------:R-:W-:-:S03]  /*89c0*/  SHF.L.U32 R9, R7, 0x1f, RZ ;  /* 0x0000001f07097819 */ /* 0x000fc600000006ff */
[----:B------:R-:W-:-:S04]  /*89d0*/  IMAD R18, R8, 0x8, R21 ;  /* 0x0000000808127824 */ /* 0x000fc800078e0215 */
[----:B------:R-:W0:Y:S02]  /*89e0*/  SYNCS.PHASECHK.TRANS64.TRYWAIT P0, [R18+URZ+0x70], R9 ;  /* 0x00007009120075a7 */ /* 0x000e24000800017f */
[----:B01----:R-:W-:Y:S05]  /*89f0*/  @!P0 BRA `(.L_x_180) ;  /* 0x0000001000e48947 */ /* 0x003fea0003800000 */
.L_x_209:
[----:B0-----:R-:W-:Y:S01]  /*8a00*/  PRMT R9, R15, 0x9910, RZ ;  /* 0x000099100f097816 */ /* 0x001fe200000000ff */
[----:B------:R0:W-:Y:S03]  /*8a10*/  @!P1 SYNCS.ARRIVE.TRANS64 RZ, [R18+URZ], R13 ;  /* 0x0000000d12ff99a7 */ /* 0x0001e6000800003f */
[----:B------:R-:W-:-:S13]  /*8a20*/  ISETP.NE.AND P0, PT, R9, 0x2, PT ;  /* 0x000000020900780c */ /* 0x000fda0003f05270 */
[----:B0-----:R-:W-:Y:S05]  /*8a30*/  @P0 BRA `(.L_x_181) ;  /* 0x0000000000040947 */ /* 0x001fea0003800000 */
[----:B------:R-:W-:Y:S01]  /*8a40*/  BPT.TRAP 0x1 ;  /* 0x000000040000795c */ /* 0x000fe20000300000 */
.L_x_181:
[----:B------:R-:W-:Y:S01]  /*8a50*/  R2UR UR8, R8 ;  /* 0x00000000080872ca */ /* 0x000fe200000e0000 */
[----:B------:R-:W-:Y:S01]  /*8a60*/  VIADD R6, R6, 0xffffffff ;  /* 0xffffffff06067836 */ /* 0x000fe20000000000 */
[----:B------:R-:W-:Y:S01]  /*8a70*/  R2UR UR24, R21 ;  /* 0x00000000151872ca */ /* 0x000fe200000e0000 */
[----:B------:R-:W-:Y:S01]  /*8a80*/  UIADD3 UR16, UP0, UR30, 0xf0, URZ ;  /* 0x000000f01e107890 */ /* 0x000fe2000ff1e03f */
[----:B------:R-:W-:Y:S01]  /*8a90*/  R2UR UR25, R19 ;  /* 0x00000000131972ca */ /* 0x000fe200000e0000 */
[----:B------:R-:W-:Y:S01]  /*8aa0*/  UIADD3 UR32, UP1, UR30, 0x1f0, URZ ;  /* 0x000001f01e207890 */ /* 0x000fe2000ff3e03f */
[----:B------:R-:W-:Y:S01]  /*8ab0*/  R2UR UR9, R18 ;  /* 0x00000000120972ca */ /* 0x000fe200000e0000 */
[----:B------:R-:W-:Y:S01]  /*8ac0*/  UIADD3.X UR17, URZ, UR31, URZ, UP0, !UPT ;  /* 0x0000001f3f117290 */ /* 0x000fe200087fe43f */
[----:B------:R-:W-:Y:S01]  /*8ad0*/  R2UR UR10, R20 ;  /* 0x00000000140a72ca */ /* 0x000fe200000e0000 */
[----:B------:R-:W-:Y:S01]  /*8ae0*/  UPRMT UR20, URZ, 0x5410, UR15 ;  /* 0x000054103f147896 */ /* 0x000fe2000800000f */
[----:B------:R-:W-:Y:S01]  /*8af0*/  R2UR UR12, R16 ;  /* 0x00000000100c72ca */ /* 0x000fe200000e0000 */
[----:B------:R-:W-:Y:S01]  /*8b00*/  VIADD R8, R8, 0x1 ;  /* 0x0000000108087836 */ /* 0x000fe20000000000 */
[----:B------:R-:W-:Y:S01]  /*8b10*/  R2UR UR26, R17 ;  /* 0x00000000111a72ca */ /* 0x000fe200000e0000 */
[----:B------:R-:W-:Y:S01]  /*8b20*/  USHF.L.U32 UR8, UR8, 0xd, URZ ;  /* 0x0000000d08087899 */ /* 0x000fe2000800063f */
[----:B------:R-:W-:Y:S01]  /*8b30*/  ISETP.GT.AND P1, PT, R6, 0x1, PT ;  /* 0x000000010600780c */ /* 0x000fe20003f24270 */
[----:B------:R-:W-:Y:S01]  /*8b40*/  UPRMT UR29, URZ, 0x5410, UR14 ;  /* 0x000054103f1d7896 */ /* 0x000fe2000800000e */
[----:B------:R-:W-:Y:S01]  /*8b50*/  ISETP.NE.AND P0, PT, R8, 0xe, PT ;  /* 0x0000000e0800780c */ /* 0x000fe20003f05270 */
[----:B------:R-:W-:Y:S01]  /*8b60*/  ULEA UR11, UR27, UR8, 0xc ;  /* 0x000000081b0b7291 */ /* 0x000fe2000f8e603f */
[----:B------:R-:W-:Y:S01]  /*8b70*/  VIADD R20, R20, 0x40 ;  /* 0x0000004014147836 */ /* 0x000fe20000000000 */
[----:B------:R-:W-:Y:S01]  /*8b80*/  ULOP3.LUT UR8, UR8, 0x1800, UR28, 0xf8, !UPT ;  /* 0x0000180008087892 */ /* 0x000fe2000f8ef81c */
[----:B------:R-:W-:Y:S01]  /*8b90*/  SEL R18, RZ, 0x1, P0 ;  /* 0x00000001ff127807 */ /* 0x000fe20000000000 */
[----:B------:R-:W-:Y:S01]  /*8ba0*/  UIADD3 UR21, UR24, 0x200, UR11 ;  /* 0x0000020018157890 */ /* 0x000fe2000fffe00b */
[----:B------:R-:W-:Y:S01]  /*8bb0*/  SEL R8, R8, RZ, P0 ;  /* 0x000000ff08087207 */ /* 0x000fe20000000000 */
[----:B------:R-:W-:Y:S01]  /*8bc0*/  UIADD3 UR24, UR24, 0x1c200, UR8 ;  /* 0x0001c20018187890 */ /* 0x000fe2000fffe008 */
[----:B------:R-:W-:Y:S01]  /*8bd0*/  LOP3.LUT R7, R7, R18, RZ, 0x3c, !PT ;  /* 0x0000001207077212 */ /* 0x000fe200078e3cff */
[----:B------:R-:W-:Y:S01]  /*8be0*/  UIADD3.X UR33, URZ, UR31, URZ, UP1, !UPT ;  /* 0x0000001f3f217290 */ /* 0x000fe20008ffe43f */
[----:B------:R-:W-:Y:S01]  /*8bf0*/  UMOV UR18, 0x0 ;  /* 0x0000000000127882 */ /* 0x000fe20000000000 */
[----:B------:R-:W-:Y:S01]  /*8c00*/  UMOV UR19, 0x10000000 ;  /* 0x1000000000137882 */ /* 0x000fe20000000000 */
[----:B------:R-:W-:Y:S01]  /*8c10*/  UMOV UR11, UR25 ;  /* 0x00000019000b7c82 */ /* 0x000fe20008000000 */
[----:B------:R-:W-:-:S02]  /*8c20*/  UMOV UR8, UR21 ;  /* 0x0000001500087c82 */ /* 0x000fc40008000000 */
[----:B------:R0:W-:Y:S02]  /*8c30*/  UTMALDG.3D.MULTICAST [UR8], [UR16], UR20, desc[UR18] ;  /* 0x00001208100073b4 */ /* 0x0001e40008011814 */
[----:B0-----:R-:W-:Y:S01]  /*8c40*/  UMOV UR8, UR24 ;  /* 0x0000001800087c82 */ /* 0x001fe20008000000 */
[----:B------:R-:W-:Y:S02]  /*8c50*/  UMOV UR11, UR26 ;  /* 0x0000001a000b7c82 */ /* 0x000fe40008000000 */
[----:B------:R0:W-:Y:S02]  /*8c60*/  UTMALDG.3D.MULTICAST [UR8], [UR32], UR29, desc[UR18] ;  /* 0x00001208200073b4 */ /* 0x0001e4000801181d */
[----:B0-----:R-:W-:Y:S05]  /*8c70*/  @P1 BRA `(.L_x_182) ;  /* 0xfffffffc003c1947 */ /* 0x001fea000383ffff */
.L_x_179:
[----:B------:R-:W-:Y:S05]  /*8c80*/  BSYNC B1 ;  /* 0x0000000000017941 */ /* 0x000fea0003800000 */
.L_x_178:
[----:B------:R-:W-:Y:S01]  /*8c90*/  LOP3.LUT P1, RZ, R14, 0xff, RZ, 0xc0, !PT ;  /* 0x000000ff0eff7812 */ /* 0x000fe2000782c0ff */
[C---:B------:R-:W-:Y:S01]  /*8ca0*/  IMAD.IADD R9, R11.reuse, 0x1, R12 ;  /* 0x000000010b097824 */ /* 0x040fe200078e020c */
[----:B------:R-:W-:Y:S01]  /*8cb0*/  ULDC.64 UR8, c[0x0][0x650] ;  /* 0x0001940000087ab9 */ /* 0x000fe20000000a00 */
[----:B------:R-:W-:Y:S01]  /*8cc0*/  ISETP.GE.U32.AND P3, PT, R11, 0xe, PT ;  /* 0x0000000e0b00780c */ /* 0x000fe20003f66070 */
[----:B------:R-:W-:Y:S01]  /*8cd0*/  BSSY B1, `(.L_x_183) ;  /* 0x000006a000017945 */ /* 0x000fe20003800000 */
[----:B------:R-:W-:Y:S01]  /*8ce0*/  IMAD.MOV.U32 R17, RZ, RZ, -0x1 ;  /* 0xffffffffff117424 */ /* 0x000fe200078e00ff */
[----:B------:R-:W-:Y:S01]  /*8cf0*/  ISETP.GT.U32.AND P0, PT, R9, 0xd, PT ;  /* 0x0000000d0900780c */ /* 0x000fe20003f04070 */
[----:B------:R-:W-:Y:S01]  /*8d00*/  IMAD.MOV.U32 R16, RZ, RZ, -0x1 ;  /* 0xffffffffff107424 */ /* 0x000fe200078e00ff */
[----:B------:R-:W-:Y:S02]  /*8d10*/  SHF.R.U32.HI R6, RZ, 0x1, R9 ;  /* 0x00000001ff067819 */ /* 0x000fe40000011609 */
[----:B------:R-:W-:-:S02]  /*8d20*/  ISETP.LT.U32.AND P0, PT, R11, 0xe, P0 ;  /* 0x0000000e0b00780c */ /* 0x000fc40000701070 */
[----:B------:R-:W-:Y:S01]  /*8d30*/  PRMT R14, RZ, 0x7610, R14 ;  /* 0x00007610ff0e7816 */ /* 0x000fe2000000000e */
[----:B------:R-:W0:Y:S01]  /*8d40*/  @P1 S2R R8, SR_CgaCtaId ;  /* 0x0000000000081919 */ /* 0x000e220000008800 */
[----:B------:R-:W-:-:S04]  /*8d50*/  @P1 MOV R7, 0x400 ;  /* 0x0000040000071802 */ /* 0x000fc80000000f00 */
[----:B0-----:R-:W-:Y:S01]  /*8d60*/  @P1 LEA R8, R8, R7, 0x18 ;  /* 0x0000000708081211 */ /* 0x001fe200078ec0ff */
[----:B------:R-:W-:Y:S01]  /*8d70*/  IMAD.WIDE.U32 R6, R6, -0x6db6db6d, RZ ;  /* 0x9249249306067825 */ /* 0x000fe200078e00ff */
[----:B------:R-:W-:Y:S02]  /*8d80*/  SEL R6, RZ, 0x1, !P0 ;  /* 0x00000001ff067807 */ /* 0x000fe40004000000 */
[----:B------:R0:W-:Y:S01]  /*8d90*/  @P1 SYNCS.ARRIVE.TRANS64.A1T0 RZ, [R8+URZ+0xf8], RZ ;  /* 0x0000f8ff08ff19a7 */ /* 0x0001e2000810003f */
[----:B------:R-:W-:Y:S02]  /*8da0*/  IADD3 R2, P1, R2, UR22, RZ ;  /* 0x0000001602027c10 */ /* 0x000fe4000ff3e0ff */
[----:B------:R-:W-:Y:S01]  /*8db0*/  LOP3.LUT R5, R5, R6, RZ, 0x3c, !PT ;  /* 0x0000000605057212 */ /* 0x000fe200078e3cff */
[----:B------:R-:W-:Y:S01]  /*8dc0*/  IMAD.MOV.U32 R6, RZ, RZ, -0x1 ;  /* 0xffffffffff067424 */ /* 0x000fe200078e00ff */
[----:B------:R-:W-:Y:S02]  /*8dd0*/  IADD3.X R3, R3, UR13, RZ, P1, !PT ;  /* 0x0000000d03037c10 */ /* 0x000fe40008ffe4ff */
[----:B------:R-:W-:-:S02]  /*8de0*/  ISETP.GE.U32.AND P0, PT, R2, UR8, PT ;  /* 0x0000000802007c0c */ /* 0x000fc4000bf06070 */
[----:B0-----:R-:W-:Y:S02]  /*8df0*/  SHF.R.U32.HI R8, RZ, 0x2, R7 ;  /* 0x00000002ff087819 */ /* 0x001fe40000011607 */
[----:B------:R-:W-:Y:S02]  /*8e00*/  ISETP.GE.U32.AND.EX P0, PT, R3, UR9, PT, P0 ;  /* 0x0000000903007c0c */ /* 0x000fe4000bf06100 */
[----:B------:R-:W-:Y:S01]  /*8e10*/  @P3 LOP3.LUT R5, R5, 0x1, R8, 0x78, !PT ;  /* 0x0000000105053812 */ /* 0x000fe200078e7808 */
[----:B------:R-:W-:Y:S01]  /*8e20*/  IMAD R12, R8, -0xe, R9 ;  /* 0xfffffff2080c7824 */ /* 0x000fe200078e0209 */
[----:B------:R-:W-:-:S09]  /*8e30*/  PRMT R7, RZ, 0x7610, R7 ;  /* 0x00007610ff077816 */ /* 0x000fd20000000007 */
[----:B------:R-:W-:Y:S05]  /*8e40*/  @P0 BRA `(.L_x_184) ;  /* 0x0000000400480947 */ /* 0x000fea0003800000 */
[----:B------:R-:W0:Y:S01]  /*8e50*/  S2R R17, SR_CTAID.X ;  /* 0x0000000000117919 */ /* 0x000e220000002500 */
[----:B------:R-:W-:Y:S01]  /*8e60*/  ULDC.64 UR8, c[0x0][0x628] ;  /* 0x00018a0000087ab9 */ /* 0x000fe20000000a00 */
[----:B------:R-:W1:Y:S01]  /*8e70*/  LDC R18, c[0x0][0x144] ;  /* 0x00005100ff127b82 */ /* 0x000e620000000800 */
[----:B------:R-:W-:Y:S01]  /*8e80*/  ISETP.NE.U32.AND P0, PT, RZ, UR8, PT ;  /* 0x00000008ff007c0c */ /* 0x000fe2000bf05070 */
[----:B------:R-:W2:Y:S01]  /*8e90*/  S2R R13, SR_CTAID.Y ;  /* 0x00000000000d7919 */ /* 0x000ea20000002600 */
[----:B------:R-:W-:Y:S01]  /*8ea0*/  ULDC UR10, c[0x0][0x150] ;  /* 0x00005400000a7ab9 */ /* 0x000fe20000000800 */
[----:B------:R-:W-:Y:S01]  /*8eb0*/  ULDC UR11, c[0x0][0x630] ;  /* 0x00018c00000b7ab9 */ /* 0x000fe20000000800 */
[----:B------:R-:W-:Y:S01]  /*8ec0*/  ISETP.NE.AND.EX P0, PT, RZ, UR9, PT, P0 ;  /* 0x00000009ff007c0c */ /* 0x000fe2000bf05300 */
[----:B------:R-:W-:Y:S01]  /*8ed0*/  IMAD.MOV.U32 R6, RZ, RZ, R2 ;  /* 0x000000ffff067224 */ /* 0x000fe200078e0002 */
[----:B0-----:R-:W-:-:S05]  /*8ee0*/  I2FP.F32.U32 R7, R17 ;  /* 0x0000001100077245 */ /* 0x001fca0000201000 */
[----:B------:R-:W-:Y:S01]  /*8ef0*/  FMUL R20, R7, UR10 ;  /* 0x0000000a07147c20 */ /* 0x000fe20008400000 */
[----:B------:R-:W-:-:S05]  /*8f00*/  IMAD.MOV.U32 R7, RZ, RZ, R3 ;  /* 0x000000ffff077224 */ /* 0x000fca00078e0003 */
[----:B--2---:R-:W-:Y:S05]  /*8f10*/  @!P0 BRA `(.L_x_185) ;  /* 0x0000000000288947 */ /* 0x004fea0003800000 */
[----:B------:R-:W-:Y:S02]  /*8f20*/  ULDC UR10, c[0x0][0x634] ;  /* 0x00018d00000a7ab9 */ /* 0x000fe40000000800 */
[----:B------:R-:W-:-:S05]  /*8f30*/  IADD3 R7, P0, R2, UR10, RZ ;  /* 0x0000000a02077c10 */ /* 0x000fca000ff1e0ff */
[----:B------:R-:W-:-:S04]  /*8f40*/  IMAD.X R19, RZ, RZ, R3, P0 ;  /* 0x000000ffff137224 */ /* 0x000fc800000e0603 */
[----:B------:R-:W-:-:S04]  /*8f50*/  IMAD.WIDE.U32 R8, R19, UR8, RZ ;  /* 0x0000000813087c25 */ /* 0x000fc8000f8e00ff */
[----:B------:R-:W-:-:S04]  /*8f60*/  IMAD.WIDE.U32 R8, P0, R7, UR9, R8 ;  /* 0x0000000907087c25 */ /* 0x000fc8000f800008 */
[----:B------:R-:W-:-:S04]  /*8f70*/  IMAD.WIDE.U32 R6, R7, UR8, RZ ;  /* 0x0000000807067c25 */ /* 0x000fc8000f8e00ff */
[----:B------:R-:W-:Y:S01]  /*8f80*/  IMAD.MOV.U32 R6, RZ, RZ, R9 ;  /* 0x000000ffff067224 */ /* 0x000fe200078e0009 */
[----:B------:R-:W-:Y:S01]  /*8f90*/  IADD3 RZ, P1, R7, R8, RZ ;  /* 0x0000000807ff7210 */ /* 0x000fe20007f3e0ff */
[----:B------:R-:W-:-:S04]  /*8fa0*/  IMAD.X R7, RZ, RZ, RZ, P0 ;  /* 0x000000ffff077224 */ /* 0x000fc800000e06ff */
[----:B------:R-:W-:-:S08]  /*8fb0*/  IMAD.WIDE.U32.X R6, R19, UR9, R6, P1 ;  /* 0x0000000913067c25 */ /* 0x000fd000088e0406 */
.L_x_185:
[--C-:B------:R-:W-:Y:S01]  /*8fc0*/  SHF.R.U64 R16, R6, UR11, R7.reuse ;  /* 0x0000000b06107c19 */ /* 0x100fe20008001207 */
[----:B------:R-:W0:Y:S01]  /*8fd0*/  F2I.U32.TRUNC.NTZ R20, R20 ;  /* 0x0000001400147305 */ /* 0x000e22000020f000 */
[----:B------:R-:W-:Y:S01]  /*8fe0*/  SHF.R.U32.HI R6, RZ, UR11, R7 ;  /* 0x0000000bff067c19 */ /* 0x000fe20008011607 */
[----:B------:R-:W-:Y:S01]  /*8ff0*/  ULDC.64 UR8, c[0x0][0x620] ;  /* 0x0001880000087ab9 */ /* 0x000fe20000000a00 */
[----:B------:R-:W-:Y:S01]  /*9000*/  IADD3 R9, P0, RZ, -R16, RZ ;  /* 0x80000010ff097210 */ /* 0x000fe20007f1e0ff */
[----:B------:R-:W-:-:S04]  /*9010*/  ULDC.64 UR10, c[0x0][0x640] ;  /* 0x00019000000a7ab9 */ /* 0x000fc80000000a00 */
[----:B------:R-:W-:Y:S01]  /*9020*/  IMAD.X R6, RZ, RZ, ~R6, P0 ;  /* 0x000000ffff067224 */ /* 0x000fe200000e0e06 */
[----:B------:R-:W-:-:S03]  /*9030*/  ISETP.NE.U32.AND P0, PT, RZ, UR10, PT ;  /* 0x0000000aff007c0c */ /* 0x000fc6000bf05070 */
[----:B------:R-:W-:Y:S01]  /*9040*/  IMAD R8, R6, UR8, RZ ;  /* 0x0000000806087c24 */ /* 0x000fe2000f8e02ff */
[----:B------:R-:W-:Y:S01]  /*9050*/  ISETP.NE.AND.EX P0, PT, RZ, UR11, PT, P0 ;  /* 0x0000000bff007c0c */ /* 0x000fe2000bf05300 */
[----:B------:R-:W-:Y:S01]  /*9060*/  IMAD.WIDE.U32 R6, R9, UR8, R2 ;  /* 0x0000000809067c25 */ /* 0x000fe2000f8e0002 */
[----:B------:R-:W-:-:S03]  /*9070*/  ULDC UR8, c[0x0][0x618] ;  /* 0x0001860000087ab9 */ /* 0x000fc60000000800 */
[----:B------:R-:W-:Y:S01]  /*9080*/  IMAD R9, R9, UR9, R8 ;  /* 0x0000000909097c24 */ /* 0x000fe2000f8e0208 */
[----:B------:R-:W-:Y:S01]  /*9090*/  ULDC UR9, c[0x0][0x154] ;  /* 0x0000550000097ab9 */ /* 0x000fe20000000800 */
[----:B0-----:R-:W-:Y:S02]  /*90a0*/  IMAD.MOV R8, RZ, RZ, -R20 ;  /* 0x000000ffff087224 */ /* 0x001fe400078e0a14 */
[----:B------:R-:W-:Y:S01]  /*90b0*/  IMAD.IADD R7, R7, 0x1, R9 ;  /* 0x0000000107077824 */ /* 0x000fe200078e0209 */
[----:B------:R-:W0:Y:S01]  /*90c0*/  LDC R20, c[0x0][0x148] ;  /* 0x00005200ff147b82 */ /* 0x000e220000000800 */
[----:B-1----:R-:W-:Y:S01]  /*90d0*/  IMAD R17, R18, R8, R17 ;  /* 0x0000000812117224 */ /* 0x002fe200078e0211 */
[----:B------:R-:W-:Y:S02]  /*90e0*/  I2FP.F32.U32 R8, R13 ;  /* 0x0000000d00087245 */ /* 0x000fe40000201000 */
[--C-:B------:R-:W-:Y:S02]  /*90f0*/  SHF.R.U64 R18, R6, UR8, R7.reuse ;  /* 0x0000000806127c19 */ /* 0x100fe40008001207 */
[----:B------:R-:W-:Y:S01]  /*9100*/  SHF.R.U32.HI R7, RZ, UR8, R7 ;  /* 0x00000008ff077c19 */ /* 0x000fe20008011607 */
[----:B------:R-:W-:Y:S01]  /*9110*/  FMUL R8, R8, UR9 ;  /* 0x0000000908087c20 */ /* 0x000fe20008400000 */
[----:B------:R-:W-:-:S02]  /*9120*/  ULDC UR8, c[0x0][0x608] ;  /* 0x0001820000087ab9 */ /* 0x000fc40000000800 */
[--C-:B------:R-:W-:Y:S01]  /*9130*/  SHF.R.U64 R22, R18, UR8, R7.reuse ;  /* 0x0000000812167c19 */ /* 0x100fe20008001207 */
[----:B------:R1:W2:Y:S01]  /*9140*/  F2I.U32.TRUNC.NTZ R23, R8 ;  /* 0x0000000800177305 */ /* 0x0002a2000020f000 */
[----:B------:R-:W-:Y:S01]  /*9150*/  SHF.R.U32.HI R7, RZ, UR8, R7 ;  /* 0x00000008ff077c19 */ /* 0x000fe20008011607 */
[----:B------:R-:W-:-:S03]  /*9160*/  ULDC UR8, c[0x0][0x658] ;  /* 0x0001960000087ab9 */ /* 0x000fc60000000800 */
[--C-:B------:R-:W-:Y:S02]  /*9170*/  SHF.R.U64 R19, R22, UR8, R7.reuse ;  /* 0x0000000816137c19 */ /* 0x100fe40008001207 */
[----:B------:R-:W-:-:S03]  /*9180*/  SHF.R.U32.HI R21, RZ, UR8, R7 ;  /* 0x00000008ff157c19 */ /* 0x000fc60008011607 */
[----:B------:R-:W-:Y:S02]  /*9190*/  IMAD.MOV.U32 R6, RZ, RZ, R19 ;  /* 0x000000ffff067224 */ /* 0x000fe400078e0013 */
[----:B------:R-:W-:Y:S01]  /*91a0*/  IMAD.MOV.U32 R7, RZ, RZ, R21 ;  /* 0x000000ffff077224 */ /* 0x000fe200078e0015 */
[----:B-1----:R-:W-:Y:S06]  /*91b0*/  @!P0 BRA `(.L_x_186) ;  /* 0x0000000000288947 */ /* 0x002fec0003800000 */
        /* <DEDUP_REMOVED lines=10> */
.L_x_186:
[----:B------:R-:W-:Y:S01]  /*9260*/  ULDC UR8, c[0x0][0x648] ;  /* 0x0001920000087ab9 */ /* 0x000fe20000000800 */
[----:B--2---:R-:W-:Y:S01]  /*9270*/  IMAD.MOV R23, RZ, RZ, -R23 ;  /* 0x000000ffff177224 */ /* 0x004fe200078e0a17 */
[----:B------:R-:W-:Y:S01]  /*9280*/  SHF.R.U64 R7, R6, UR8, R7 ;  /* 0x0000000806077c19 */ /* 0x000fe20008001207 */
[----:B------:R-:W-:Y:S01]  /*9290*/  ULDC UR8, c[0x0][0x638] ;  /* 0x00018e0000087ab9 */ /* 0x000fe20000000800 */
[----:B------:R-:W-:Y:S01]  /*92a0*/  LOP3.LUT R6, R22, UR7, RZ, 0xc0, !PT ;  /* 0x0000000716067c12 */ /* 0x000fe2000f8ec0ff */
[----:B0-----:R-:W-:Y:S01]  /*92b0*/  @P2 IMAD R17, R20, R23, R13 ;  /* 0x0000001714112224 */ /* 0x001fe200078e020d */
[----:B------:R-:W-:Y:S01]  /*92c0*/  LOP3.LUT R18, R18, UR4, RZ, 0xc0, !PT ;  /* 0x0000000412127c12 */ /* 0x000fe2000f8ec0ff */
[----:B------:R-:W-:Y:S01]  /*92d0*/  IMAD.MOV R8, RZ, RZ, -R7 ;  /* 0x000000ffff087224 */ /* 0x000fe200078e0a07 */
[----:B------:R-:W-:Y:S01]  /*92e0*/  ULDC UR9, c[0x0][0x610] ;  /* 0x0001840000097ab9 */ /* 0x000fe20000000800 */
[----:B------:R-:W-:Y:S02]  /*92f0*/  IMAD R6, R7, UR5, R6 ;  /* 0x0000000507067c24 */ /* 0x000fe4000f8e0206 */
[----:B------:R-:W-:Y:S01]  /*9300*/  IMAD R19, R8, UR8, R19 ;  /* 0x0000000808137c24 */ /* 0x000fe2000f8e0213 */
[----:B------:R-:W-:Y:S01]  /*9310*/  ULDC UR8, c[0x0][0x600] ;  /* 0x0001800000087ab9 */ /* 0x000fe20000000800 */
[----:B------:R-:W-:-:S02]  /*9320*/  IMAD R6, R6, UR9, R17 ;  /* 0x0000000906067c24 */ /* 0x000fc4000f8e0211 */
[----:B------:R-:W-:Y:S02]  /*9330*/  IMAD R19, R19, UR8, R18 ;  /* 0x0000000813137c24 */ /* 0x000fe4000f8e0212 */
[----:B------:R-:W-:-:S03]  /*9340*/  IMAD.MOV.U32 R7, RZ, RZ, 0x1 ;  /* 0x00000001ff077424 */ /* 0x000fc600078e00ff */
[----:B------:R-:W-:Y:S02]  /*9350*/  SEL R17, R19, R6, !P2 ;  /* 0x0000000613117207 */ /* 0x000fe40005000000 */
[----:B------:R-:W-:-:S07]  /*9360*/  SEL R6, R6, R19, !P2 ;  /* 0x0000001306067207 */ /* 0x000fce0005000000 */
.L_x_184:
[----:B------:R-:W-:Y:S05]  /*9370*/  BSYNC B1 ;  /* 0x0000000000017941 */ /* 0x000fea0003800000 */
.L_x_183:
[----:B------:R-:W-:-:S13]  /*9380*/  LOP3.LUT P0, RZ, R7, 0xff, RZ, 0xc0, !PT ;  /* 0x000000ff07ff7812 */ /* 0x000fda000780c0ff */
[----:B------:R-:W-:Y:S05]  /*9390*/  @P0 BRA `(.L_x_187) ;  /* 0xfffffff4003c0947 */ /* 0x000fea000383ffff */
[----:B------:R-:W-:Y:S05]  /*93a0*/  BSYNC B0 ;  /* 0x0000000000007941 */ /* 0x000fea0003800000 */
.L_x_176:
[----:B------:R-:W-:-:S03]  /*93b0*/  UMOV UR8, 0xffffffff ;  /* 0xffffffff00087882 */ /* 0x000fc60000000000 */
[----:B------:R-:W-:Y:S05]  /*93c0*/  BRA.DIV UR8, `(.L_x_188) ;  /* 0x0000000a08847947 */ /* 0x000fea000b800000 */
[----:B------:R-:W-:-:S13]  /*93d0*/  ELECT P0, URZ, PT ;  /* 0x00000000003f782f */ /* 0x000fda0003800000 */
.L_x_212:
[----:B------:R-:W-:Y:S04]  /*93e0*/  BSSY B0, `(.L_x_189) ;  /* 0x0000085000007945 */ /* 0x000fe80003800000 */
[----:B------:R-:W-:Y:S05]  /*93f0*/  @!P0 BRA `(.L_x_190) ;  /* 0x00000008000c8947 */ /* 0x000fea0003800000 */
[----:B------:R-:W-:-:S04]  /*9400*/  LOP3.LUT R4, R4, 0x2, RZ, 0xfc, !PT ;  /* 0x0000000204047812 */ /* 0x000fc800078efcff */
[----:B------:R-:W-:-:S13]  /*9410*/  ISETP.NE.AND P0, PT, R4, 0x3, PT ;  /* 0x000000030400780c */ /* 0x000fda0003f05270 */
[----:B------:R-:W-:Y:S05]  /*9420*/  @!P0 BRA `(.L_x_191) ;  /* 0x0000000000048947 */ /* 0x000fea0003800000 */
[----:B------:R-:W-:Y:S01]  /*9430*/  BPT.TRAP 0x1 ;  /* 0x000000040000795c */ /* 0x000fe20000300000 */
.L_x_191:
[----:B------:R-:W0:Y:S01]  /*9440*/  S2R R3, SR_CgaCtaId ;  /* 0x0000000000037919 */ /* 0x000e220000008800 */
[----:B------:R-:W-:Y:S02]  /*9450*/  MOV R0, 0x400 ;  /* 0x0000040000007802 */ /* 0x000fe40000000f00 */
[----:B------:R-:W-:Y:S02]  /*9460*/  SHF.L.U32 R2, R5, 0x1f, RZ ;  /* 0x0000001f05027819 */ /* 0x000fe400000006ff */
[----:B0-----:R-:W-:-:S05]  /*9470*/  LEA R3, R3, R0, 0x18 ;  /* 0x0000000003037211 */ /* 0x001fca00078ec0ff */
[----:B------:R-:W-:-:S04]  /*9480*/  VIADD R3, R3, 0x70 ;  /* 0x0000007003037836 */ /* 0x000fc80000000000 */
[C---:B------:R-:W-:Y:S02]  /*9490*/  IMAD R7, R12.reuse, 0x8, R3 ;  /* 0x000000080c077824 */ /* 0x040fe400078e0203 */
[----:B------:R-:W-:Y:S02]  /*94a0*/  VIADD R12, R12, 0x1 ;  /* 0x000000010c0c7836 */ /* 0x000fe40000000000 */
[----:B------:R-:W0:Y:S03]  /*94b0*/  SYNCS.PHASECHK.TRANS64.TRYWAIT P0, [R7+URZ], R2 ;  /* 0x00000002070075a7 */ /* 0x000e26000800017f */
[----:B------:R-:W-:-:S04]  /*94c0*/  ISETP.NE.AND P1, PT, R12, 0xe, PT ;  /* 0x0000000e0c00780c */ /* 0x000fc80003f25270 */
[----:B------:R-:W-:Y:S02]  /*94d0*/  SEL R0, RZ, 0x1, P1 ;  /* 0x00000001ff007807 */ /* 0x000fe40000800000 */
[----:B------:R-:W-:Y:S02]  /*94e0*/  SEL R12, R12, RZ, P1 ;  /* 0x000000ff0c0c7207 */ /* 0x000fe40000800000 */
[----:B------:R-:W-:-:S03]  /*94f0*/  LOP3.LUT R5, R5, R0, RZ, 0x3c, !PT ;  /* 0x0000000005057212 */ /* 0x000fc600078e3cff */
[----:B------:R-:W-:Y:S01]  /*9500*/  IMAD R9, R12, 0x8, R3 ;  /* 0x000000080c097824 */ /* 0x000fe200078e0203 */
[----:B------:R-:W-:Y:S01]  /*9510*/  SHF.L.U32 R4, R5, 0x1f, RZ ;  /* 0x0000001f05047819 */ /* 0x000fe200000006ff */
[----:B0-----:R-:W-:Y:S06]  /*9520*/  @!P0 BRA `(.L_x_192) ;  /* 0x00000008004c8947 */ /* 0x001fec0003800000 */
.L_x_213:
[----:B------:R-:W1:Y:S01]  /*9530*/  SYNCS.PHASECHK.TRANS64.TRYWAIT P0, [R9+URZ], R4 ;  /* 0x00000004090075a7 */ /* 0x000e62000800017f */
[----:B------:R-:W-:-:S05]  /*9540*/  VIADD R0, R12, 0x1 ;  /* 0x000000010c007836 */ /* 0x000fca0000000000 */
[----:B------:R-:W-:-:S04]  /*9550*/  ISETP.NE.AND P1, PT, R0, 0xe, PT ;  /* 0x0000000e0000780c */ /* 0x000fc80003f25270 */
[----:B0-----:R-:W-:Y:S02]  /*9560*/  SEL R2, RZ, 0x1, P1 ;  /* 0x00000001ff027807 */ /* 0x001fe40000800000 */
[----:B------:R-:W-:Y:S02]  /*9570*/  SEL R0, R0, RZ, P1 ;  /* 0x000000ff00007207 */ /* 0x000fe40000800000 */
[----:B------:R-:W-:-:S03]  /*9580*/  LOP3.LUT R7, R5, R2, RZ, 0x3c, !PT ;  /* 0x0000000205077212 */ /* 0x000fc600078e3cff */
[----:B------:R-:W-:Y:S01]  /*9590*/  IMAD R6, R0, 0x8, R3 ;  /* 0x0000000800067824 */ /* 0x000fe200078e0203 */
[----:B------:R-:W-:Y:S01]  /*95a0*/  SHF.L.U32 R5, R7, 0x1f, RZ ;  /* 0x0000001f07057819 */ /* 0x000fe200000006ff */
[----:B-1----:R-:W-:Y:S06]  /*95b0*/  @!P0 BRA `(.L_x_193) ;  /* 0x00000008003c8947 */ /* 0x002fec0003800000 */
.L_x_214:
[----:B------:R-:W1:Y:S01]  /*95c0*/  SYNCS.PHASECHK.TRANS64.TRYWAIT P0, [R6+URZ], R5 ;  /* 0x00000005060075a7 */ /* 0x000e62000800017f */
[----:B------:R-:W-:-:S05]  /*95d0*/  VIADD R0, R0, 0x1 ;  /* 0x0000000100007836 */ /* 0x000fca0000000000 */
[----:B------:R-:W-:-:S04]  /*95e0*/  ISETP.NE.AND P1, PT, R0, 0xe, PT ;  /* 0x0000000e0000780c */ /* 0x000fc80003f25270 */
[----:B------:R-:W-:Y:S02]  /*95f0*/  SEL R2, RZ, 0x1, P1 ;  /* 0x00000001ff027807 */ /* 0x000fe40000800000 */
[----:B------:R-:W-:Y:S02]  /*9600*/  SEL R0, R0, RZ, P1 ;  /* 0x000000ff00007207 */ /* 0x000fe40000800000 */
[----:B------:R-:W-:-:S03]  /*9610*/  LOP3.LUT R7, R7, R2, RZ, 0x3c, !PT ;  /* 0x0000000207077212 */ /* 0x000fc600078e3cff */
[----:B0-----:R-:W-:Y:S01]  /*9620*/  IMAD R9, R0, 0x8, R3 ;  /* 0x0000000800097824 */ /* 0x001fe200078e0203 */
[----:B------:R-:W-:Y:S01]  /*9630*/  SHF.L.U32 R4, R7, 0x1f, RZ ;  /* 0x0000001f07047819 */ /* 0x000fe200000006ff */
[----:B-1----:R-:W-:Y:S06]  /*9640*/  @!P0 BRA `(.L_x_194) ;  /* 0x00000008002c8947 */ /* 0x002fec0003800000 */
.L_x_215:
        /* <DEDUP_REMOVED lines=9> */
.L_x_216:
        /* <DEDUP_REMOVED lines=9> */
.L_x_217:
        /* <DEDUP_REMOVED lines=9> */
.L_x_218:
        /* <DEDUP_REMOVED lines=9> */
.L_x_219:
        /* <DEDUP_REMOVED lines=9> */
.L_x_220:
        /* <DEDUP_REMOVED lines=9> */
.L_x_221:
        /* <DEDUP_REMOVED lines=9> */
.L_x_222:
        /* <DEDUP_REMOVED lines=9> */
.L_x_223:
        /* <DEDUP_REMOVED lines=9> */
.L_x_224:
[----:B------:R-:W1:Y:S01]  /*9b60*/  SYNCS.PHASECHK.TRANS64.TRYWAIT P0, [R6+URZ], R5 ;  /* 0x00000005060075a7 */ /* 0x000e62000800017f */
[----:B------:R-:W-:-:S05]  /*9b70*/  VIADD R0, R0, 0x1 ;  /* 0x0000000100007836 */ /* 0x000fca0000000000 */
[----:B------:R-:W-:-:S04]  /*9b80*/  ISETP.NE.AND P1, PT, R0, 0xe, PT ;  /* 0x0000000e0000780c */ /* 0x000fc80003f25270 */
[----:B------:R-:W-:Y:S02]  /*9b90*/  SEL R2, RZ, 0x1, P1 ;  /* 0x00000001ff027807 */ /* 0x000fe40000800000 */
[----:B------:R-:W-:Y:S02]  /*9ba0*/  SEL R0, R0, RZ, P1 ;  /* 0x000000ff00007207 */ /* 0x000fe40000800000 */
[----:B------:R-:W-:Y:S01]  /*9bb0*/  LOP3.LUT R2, R7, R2, RZ, 0x3c, !PT ;  /* 0x0000000207027212 */ /* 0x000fe200078e3cff */
[----:B-1----:R-:W-:Y:S06]  /*9bc0*/  @!P0 BRA `(.L_x_204) ;  /* 0x0000000400948947 */ /* 0x002fec0003800000 */
.L_x_225:
[----:B------:R-:W-:Y:S01]  /*9bd0*/  IMAD R3, R0, 0x8, R3 ;  /* 0x0000000800037824 */ /* 0x000fe200078e0203 */
[----:B------:R-:W-:-:S07]  /*9be0*/  SHF.L.U32 R0, R2, 0x1f, RZ ;  /* 0x0000001f02007819 */ /* 0x000fce00000006ff */
.L_x_205:
[----:B--2---:R2:W3:Y:S02]  /*9bf0*/  SYNCS.PHASECHK.TRANS64.TRYWAIT P0, [R3+URZ], R0 ;  /* 0x00000000030075a7 */ /* 0x0044e4000800017f */
[----:B---3--:R-:W-:Y:S05]  /*9c00*/  @!P0 NANOSLEEP.SYNCS 0x989680 ;  /* 0x009896800000895d */ /* 0x008fea0003900000 */
[----:B------:R-:W3:Y:S02]  /*9c10*/  @!P0 SYNCS.PHASECHK.TRANS64 P0, [R3+URZ], R0 ;  /* 0x00000000030085a7 */ /* 0x000ee4000800007f */
[----:B---3--:R-:W-:Y:S05]  /*9c20*/  @!P0 BRA `(.L_x_205) ;  /* 0xfffffffc00f08947 */ /* 0x008fea000383ffff */
.L_x_190:
[----:B------:R-:W-:Y:S05]  /*9c30*/  BSYNC B0 ;  /* 0x0000000000007941 */ /* 0x000fea0003800000 */
.L_x_189:
[----:B------:R-:W-:Y:S05]  /*9c40*/  EXIT ;  /* 0x000000000000794d */ /* 0x000fea0003800000 */
.L_x_22:
[----:B-1----:R-:W-:-:S04]  /*9c50*/  IMAD.U32 R13, RZ, RZ, UR6 ;  /* 0x00000006ff0d7e24 */ /* 0x002fc8000f8e00ff */
[----:B------:R1:W4:Y:S03]  /*9c60*/  SYNCS.PHASECHK.TRANS64.TRYWAIT P0, [R13+URZ], R12 ;  /* 0x0000000c0d0075a7 */ /* 0x000326000800017f */
[----:B----4-:R-:W-:Y:S05]  /*9c70*/  @!P0 NANOSLEEP.SYNCS 0x989680 ;  /* 0x009896800000895d */ /* 0x010fea0003900000 */
[----:B------:R-:W4:Y:S02]  /*9c80*/  @!P0 SYNCS.PHASECHK.TRANS64 P0, [R13+URZ], R12 ;  /* 0x0000000c0d0085a7 */ /* 0x000f24000800007f */
[----:B----4-:R-:W-:Y:S05]  /*9c90*/  @!P0 BRA `(.L_x_22) ;  /* 0xfffffffc00ec8947 */ /* 0x010fea000383ffff */
[----:B------:R-:W-:Y:S05]  /*9ca0*/  BRA `(.L_x_21) ;  /* 0xffffff7c00387947 */ /* 0x000fea000383ffff */
.L_x_28:
[----:B-1----:R-:W-:-:S04]  /*9cb0*/  IMAD.U32 R145, RZ, RZ, UR12 ;  /* 0x0000000cff917e24 */ /* 0x002fc8000f8e00ff */
[----:B------:R1:W4:Y:S03]  /*9cc0*/  SYNCS.PHASECHK.TRANS64.TRYWAIT P0, [R145+URZ], R140 ;  /* 0x0000008c910075a7 */ /* 0x000326000800017f */
[----:B----4-:R-:W-:Y:S05]  /*9cd0*/  @!P0 NANOSLEEP.SYNCS 0x989680 ;  /* 0x009896800000895d */ /* 0x010fea0003900000 */
[----:B------:R-:W4:Y:S02]  /*9ce0*/  @!P0 SYNCS.PHASECHK.TRANS64 P0, [R145+URZ], R140 ;  /* 0x0000008c910085a7 */ /* 0x000f24000800007f */
[----:B----4-:R-:W-:Y:S05]  /*9cf0*/  @!P0 BRA `(.L_x_28) ;  /* 0xfffffffc00ec8947 */ /* 0x010fea000383ffff */
[----:B------:R-:W-:Y:S05]  /*9d00*/  BRA `(.L_x_27) ;  /* 0xffffff84007c7947 */ /* 0x000fea000383ffff */
.L_x_177:
[----:B------:R-:W-:Y:S01]  /*9d10*/  BSSY B1, `(.L_x_206) ;  /* 0x0000006000017945 */ /* 0x000fe20003800000 */
[----:B------:R-:W-:-:S07]  /*9d20*/  IMAD.MOV.U32 R7, RZ, RZ, -0x1 ;  /* 0xffffffffff077424 */ /* 0x000fce00078e00ff */
[----:B------:R-:W-:Y:S05]  /*9d30*/  WARPSYNC.COLLECTIVE R7, `(.L_x_207) ;  /* 0x00000000070c7348 */ /* 0x000fea0003c00000 */
[----:B------:R-:W-:Y:S02]  /*9d40*/  ELECT P0, UR62, PT ;  /* 0x00000000003e782f */ /* 0x000fe40003800000 */
[----:B------:R-:W-:Y:S01]  /*9d50*/  MOV R7, UR62 ;  /* 0x0000003e00077c02 */ /* 0x000fe20008000f00 */
[----:B------:R-:W-:Y:S10]  /*9d60*/  ENDCOLLECTIVE ;  /* 0x000000000000791b */ /* 0x000ff40003800000 */
.L_x_207:
[----:B------:R-:W-:Y:S05]  /*9d70*/  BSYNC B1 ;  /* 0x0000000000017941 */ /* 0x000fea0003800000 */
.L_x_206:
[----:B------:R-:W-:Y:S05]  /*9d80*/  BRA `(.L_x_208) ;  /* 0xffffffe800cc7947 */ /* 0x000fea000383ffff */
.L_x_180:
[----:B0-----:R0:W1:Y:S02]  /*9d90*/  SYNCS.PHASECHK.TRANS64.TRYWAIT P0, [R18+URZ+0x70], R9 ;  /* 0x00007009120075a7 */ /* 0x001064000800017f */
[----:B-1----:R-:W-:Y:S05]  /*9da0*/  @!P0 NANOSLEEP.SYNCS 0x989680 ;  /* 0x009896800000895d */ /* 0x002fea0003900000 */
[----:B------:R-:W1:Y:S02]  /*9db0*/  @!P0 SYNCS.PHASECHK.TRANS64 P0, [R18+URZ+0x70], R9 ;  /* 0x00007009120085a7 */ /* 0x000e64000800007f */
[----:B-1----:R-:W-:Y:S05]  /*9dc0*/  @!P0 BRA `(.L_x_180) ;  /* 0xfffffffc00f08947 */ /* 0x002fea000383ffff */
[----:B------:R-:W-:Y:S05]  /*9dd0*/  BRA `(.L_x_209) ;  /* 0xffffffec00087947 */ /* 0x000fea000383ffff */
.L_x_188:
[----:B------:R-:W-:Y:S01]  /*9de0*/  BSSY B0, `(.L_x_210) ;  /* 0x0000006000007945 */ /* 0x000fe20003800000 */
[----:B------:R-:W-:-:S07]  /*9df0*/  IMAD.MOV.U32 R7, RZ, RZ, -0x1 ;  /* 0xffffffffff077424 */ /* 0x000fce00078e00ff */
[----:B------:R-:W-:Y:S05]  /*9e00*/  WARPSYNC.COLLECTIVE R7, `(.L_x_211) ;  /* 0x00000000070c7348 */ /* 0x000fea0003c00000 */
[----:B------:R-:W-:Y:S02]  /*9e10*/  ELECT P0, UR62, PT ;  /* 0x00000000003e782f */ /* 0x000fe40003800000 */
[----:B------:R-:W-:Y:S01]  /*9e20*/  MOV R7, UR62 ;  /* 0x0000003e00077c02 */ /* 0x000fe20008000f00 */
[----:B------:R-:W-:Y:S10]  /*9e30*/  ENDCOLLECTIVE ;  /* 0x000000000000791b */ /* 0x000ff40003800000 */
.L_x_211:
[----:B------:R-:W-:Y:S05]  /*9e40*/  BSYNC B0 ;  /* 0x0000000000007941 */ /* 0x000fea0003800000 */
.L_x_210:
[----:B------:R-:W-:Y:S05]  /*9e50*/  BRA `(.L_x_212) ;  /* 0xfffffff400607947 */ /* 0x000fea000383ffff */
.L_x_192:
[----:B0-----:R0:W1:Y:S02]  /*9e60*/  SYNCS.PHASECHK.TRANS64.TRYWAIT P0, [R7+URZ], R2 ;  /* 0x00000002070075a7 */ /* 0x001064000800017f */
[----:B-1----:R-:W-:Y:S05]  /*9e70*/  @!P0 NANOSLEEP.SYNCS 0x989680 ;  /* 0x009896800000895d */ /* 0x002fea0003900000 */
[----:B------:R-:W1:Y:S02]  /*9e80*/  @!P0 SYNCS.PHASECHK.TRANS64 P0, [R7+URZ], R2 ;  /* 0x00000002070085a7 */ /* 0x000e64000800007f */
[----:B-1----:R-:W-:Y:S05]  /*9e90*/  @!P0 BRA `(.L_x_192) ;  /* 0xfffffffc00f08947 */ /* 0x002fea000383ffff */
[----:B------:R-:W-:Y:S05]  /*9ea0*/  BRA `(.L_x_213) ;  /* 0xfffffff400a07947 */ /* 0x000fea000383ffff */
.L_x_193:
[----:B0-----:R0:W1:Y:S02]  /*9eb0*/  SYNCS.PHASECHK.TRANS64.TRYWAIT P0, [R9+URZ], R4 ;  /* 0x00000004090075a7 */ /* 0x001064000800017f */
[----:B-1----:R-:W-:Y:S05]  /*9ec0*/  @!P0 NANOSLEEP.SYNCS 0x989680 ;  /* 0x009896800000895d */ /* 0x002fea0003900000 */
[----:B------:R-:W1:Y:S02]  /*9ed0*/  @!P0 SYNCS.PHASECHK.TRANS64 P0, [R9+URZ], R4 ;  /* 0x00000004090085a7 */ /* 0x000e64000800007f */
[----:B-1----:R-:W-:Y:S05]  /*9ee0*/  @!P0 BRA `(.L_x_193) ;  /* 0xfffffffc00f08947 */ /* 0x002fea000383ffff */
[----:B------:R-:W-:Y:S05]  /*9ef0*/  BRA `(.L_x_214) ;  /* 0xfffffff400b07947 */ /* 0x000fea000383ffff */
.L_x_194:
[----:B0-----:R0:W1:Y:S02]  /*9f00*/  SYNCS.PHASECHK.TRANS64.TRYWAIT P0, [R6+URZ], R5 ;  /* 0x00000005060075a7 */ /* 0x001064000800017f */
[----:B-1----:R-:W-:Y:S05]  /*9f10*/  @!P0 NANOSLEEP.SYNCS 0x989680 ;  /* 0x009896800000895d */ /* 0x002fea0003900000 */
[----:B------:R-:W1:Y:S02]  /*9f20*/  @!P0 SYNCS.PHASECHK.TRANS64 P0, [R6+URZ], R5 ;  /* 0x00000005060085a7 */ /* 0x000e64000800007f */
[----:B-1----:R-:W-:Y:S05]  /*9f30*/  @!P0 BRA `(.L_x_194) ;  /* 0xfffffffc00f08947 */ /* 0x002fea000383ffff */
[----:B------:R-:W-:Y:S05]  /*9f40*/  BRA `(.L_x_215) ;  /* 0xfffffff400c07947 */ /* 0x000fea000383ffff */
.L_x_195:
[----:B0-----:R0:W1:Y:S02]  /*9f50*/  SYNCS.PHASECHK.TRANS64.TRYWAIT P0, [R9+URZ], R4 ;  /* 0x00000004090075a7 */ /* 0x001064000800017f */
[----:B-1----:R-:W-:Y:S05]  /*9f60*/  @!P0 NANOSLEEP.SYNCS 0x989680 ;  /* 0x009896800000895d */ /* 0x002fea0003900000 */
[----:B------:R-:W1:Y:S02]  /*9f70*/  @!P0 SYNCS.PHASECHK.TRANS64 P0, [R9+URZ], R4 ;  /* 0x00000004090085a7 */ /* 0x000e64000800007f */
[----:B-1----:R-:W-:Y:S05]  /*9f80*/  @!P0 BRA `(.L_x_195) ;  /* 0xfffffffc00f08947 */ /* 0x002fea000383ffff */
[----:B------:R-:W-:Y:S05]  /*9f90*/  BRA `(.L_x_216) ;  /* 0xfffffff400d07947 */ /* 0x000fea000383ffff */
.L_x_196:
[----:B0-----:R0:W1:Y:S02]  /*9fa0*/  SYNCS.PHASECHK.TRANS64.TRYWAIT P0, [R6+URZ], R5 ;  /* 0x00000005060075a7 */ /* 0x001064000800017f */
[----:B-1----:R-:W-:Y:S05]  /*9fb0*/  @!P0 NANOSLEEP.SYNCS 0x989680 ;  /* 0x009896800000895d */ /* 0x002fea0003900000 */
[----:B------:R-:W1:Y:S02]  /*9fc0*/  @!P0 SYNCS.PHASECHK.TRANS64 P0, [R6+URZ], R5 ;  /* 0x00000005060085a7 */ /* 0x000e64000800007f */
[----:B-1----:R-:W-:Y:S05]  /*9fd0*/  @!P0 BRA `(.L_x_196) ;  /* 0xfffffffc00f08947 */ /* 0x002fea000383ffff */
[----:B------:R-:W-:Y:S05]  /*9fe0*/  BRA `(.L_x_217) ;  /* 0xfffffff400e07947 */ /* 0x000fea000383ffff */
.L_x_197:
[----:B0-----:R0:W1:Y:S02]  /*9ff0*/  SYNCS.PHASECHK.TRANS64.TRYWAIT P0, [R9+URZ], R4 ;  /* 0x00000004090075a7 */ /* 0x001064000800017f */
[----:B-1----:R-:W-:Y:S05]  /*a000*/  @!P0 NANOSLEEP.SYNCS 0x989680 ;  /* 0x009896800000895d */ /* 0x002fea0003900000 */
[----:B------:R-:W1:Y:S02]  /*a010*/  @!P0 SYNCS.PHASECHK.TRANS64 P0, [R9+URZ], R4 ;  /* 0x00000004090085a7 */ /* 0x000e64000800007f */
[----:B-1----:R-:W-:Y:S05]  /*a020*/  @!P0 BRA `(.L_x_197) ;  /* 0xfffffffc00f08947 */ /* 0x002fea000383ffff */
[----:B------:R-:W-:Y:S05]  /*a030*/  BRA `(.L_x_218) ;  /* 0xfffffff400f07947 */ /* 0x000fea000383ffff */
.L_x_198:
[----:B0-----:R0:W1:Y:S02]  /*a040*/  SYNCS.PHASECHK.TRANS64.TRYWAIT P0, [R6+URZ], R5 ;  /* 0x00000005060075a7 */ /* 0x001064000800017f */
[----:B-1----:R-:W-:Y:S05]  /*a050*/  @!P0 NANOSLEEP.SYNCS 0x989680 ;  /* 0x009896800000895d */ /* 0x002fea0003900000 */
[----:B------:R-:W1:Y:S02]  /*a060*/  @!P0 SYNCS.PHASECHK.TRANS64 P0, [R6+URZ], R5 ;  /* 0x00000005060085a7 */ /* 0x000e64000800007f */
[----:B-1----:R-:W-:Y:S05]  /*a070*/  @!P0 BRA `(.L_x_198) ;  /* 0xfffffffc00f08947 */ /* 0x002fea000383ffff */
[----:B------:R-:W-:Y:S05]  /*a080*/  BRA `(.L_x_219) ;  /* 0xfffffff800007947 */ /* 0x000fea000383ffff */
.L_x_199:
[----:B0-----:R0:W1:Y:S02]  /*a090*/  SYNCS.PHASECHK.TRANS64.TRYWAIT P0, [R9+URZ], R4 ;  /* 0x00000004090075a7 */ /* 0x001064000800017f */
[----:B-1----:R-:W-:Y:S05]  /*a0a0*/  @!P0 NANOSLEEP.SYNCS 0x989680 ;  /* 0x009896800000895d */ /* 0x002fea0003900000 */
[----:B------:R-:W1:Y:S02]  /*a0b0*/  @!P0 SYNCS.PHASECHK.TRANS64 P0, [R9+URZ], R4 ;  /* 0x00000004090085a7 */ /* 0x000e64000800007f */
[----:B-1----:R-:W-:Y:S05]  /*a0c0*/  @!P0 BRA `(.L_x_199) ;  /* 0xfffffffc00f08947 */ /* 0x002fea000383ffff */
[----:B------:R-:W-:Y:S05]  /*a0d0*/  BRA `(.L_x_220) ;  /* 0xfffffff800107947 */ /* 0x000fea000383ffff */
.L_x_200:
[----:B0-----:R0:W1:Y:S02]  /*a0e0*/  SYNCS.PHASECHK.TRANS64.TRYWAIT P0, [R6+URZ], R5 ;  /* 0x00000005060075a7 */ /* 0x001064000800017f */
[----:B-1----:R-:W-:Y:S05]  /*a0f0*/  @!P0 NANOSLEEP.SYNCS 0x989680 ;  /* 0x009896800000895d */ /* 0x002fea0003900000 */
[----:B------:R-:W1:Y:S02]  /*a100*/  @!P0 SYNCS.PHASECHK.TRANS64 P0, [R6+URZ], R5 ;  /* 0x00000005060085a7 */ /* 0x000e64000800007f */
[----:B-1----:R-:W-:Y:S05]  /*a110*/  @!P0 BRA `(.L_x_200) ;  /* 0xfffffffc00f08947 */ /* 0x002fea000383ffff */
[----:B------:R-:W-:Y:S05]  /*a120*/  BRA `(.L_x_221) ;  /* 0xfffffff800207947 */ /* 0x000fea000383ffff */
.L_x_201:
[----:B0-----:R0:W1:Y:S02]  /*a130*/  SYNCS.PHASECHK.TRANS64.TRYWAIT P0, [R9+URZ], R4 ;  /* 0x00000004090075a7 */ /* 0x001064000800017f */
[----:B-1----:R-:W-:Y:S05]  /*a140*/  @!P0 NANOSLEEP.SYNCS 0x989680 ;  /* 0x009896800000895d */ /* 0x002fea0003900000 */
[----:B------:R-:W1:Y:S02]  /*a150*/  @!P0 SYNCS.PHASECHK.TRANS64 P0, [R9+URZ], R4 ;  /* 0x00000004090085a7 */ /* 0x000e64000800007f */
[----:B-1----:R-:W-:Y:S05]  /*a160*/  @!P0 BRA `(.L_x_201) ;  /* 0xfffffffc00f08947 */ /* 0x002fea000383ffff */
[----:B------:R-:W-:Y:S05]  /*a170*/  BRA `(.L_x_222) ;  /* 0xfffffff800307947 */ /* 0x000fea000383ffff */
.L_x_202:
[----:B0-----:R0:W1:Y:S02]  /*a180*/  SYNCS.PHASECHK.TRANS64.TRYWAIT P0, [R6+URZ], R5 ;  /* 0x00000005060075a7 */ /* 0x001064000800017f */
[----:B-1----:R-:W-:Y:S05]  /*a190*/  @!P0 NANOSLEEP.SYNCS 0x989680 ;  /* 0x009896800000895d */ /* 0x002fea0003900000 */
[----:B------:R-:W1:Y:S02]  /*a1a0*/  @!P0 SYNCS.PHASECHK.TRANS64 P0, [R6+URZ], R5 ;  /* 0x00000005060085a7 */ /* 0x000e64000800007f */
[----:B-1----:R-:W-:Y:S05]  /*a1b0*/  @!P0 BRA `(.L_x_202) ;  /* 0xfffffffc00f08947 */ /* 0x002fea000383ffff */
[----:B------:R-:W-:Y:S05]  /*a1c0*/  BRA `(.L_x_223) ;  /* 0xfffffff800407947 */ /* 0x000fea000383ffff */
.L_x_203:
[----:B0-----:R0:W1:Y:S02]  /*a1d0*/  SYNCS.PHASECHK.TRANS64.TRYWAIT P0, [R9+URZ], R4 ;  /* 0x00000004090075a7 */ /* 0x001064000800017f */
[----:B-1----:R-:W-:Y:S05]  /*a1e0*/  @!P0 NANOSLEEP.SYNCS 0x989680 ;  /* 0x009896800000895d */ /* 0x002fea0003900000 */
[----:B------:R-:W1:Y:S02]  /*a1f0*/  @!P0 SYNCS.PHASECHK.TRANS64 P0, [R9+URZ], R4 ;  /* 0x00000004090085a7 */ /* 0x000e64000800007f */
[----:B-1----:R-:W-:Y:S05]  /*a200*/  @!P0 BRA `(.L_x_203) ;  /* 0xfffffffc00f08947 */ /* 0x002fea000383ffff */
[----:B------:R-:W-:Y:S05]  /*a210*/  BRA `(.L_x_224) ;  /* 0xfffffff800507947 */ /* 0x000fea000383ffff */
.L_x_204:
[----:B-1----:R1:W2:Y:S02]  /*a220*/  SYNCS.PHASECHK.TRANS64.TRYWAIT P0, [R6+URZ], R5 ;  /* 0x00000005060075a7 */ /* 0x0022a4000800017f */
[----:B--2---:R-:W-:Y:S05]  /*a230*/  @!P0 NANOSLEEP.SYNCS 0x989680 ;  /* 0x009896800000895d */ /* 0x004fea0003900000 */
[----:B------:R-:W2:Y:S02]  /*a240*/  @!P0 SYNCS.PHASECHK.TRANS64 P0, [R6+URZ], R5 ;  /* 0x00000005060085a7 */ /* 0x000ea4000800007f */
[----:B--2---:R-:W-:Y:S05]  /*a250*/  @!P0 BRA `(.L_x_204) ;  /* 0xfffffffc00f08947 */ /* 0x004fea000383ffff */
[----:B------:R-:W-:Y:S05]  /*a260*/  BRA `(.L_x_225) ;  /* 0xfffffff800587947 */ /* 0x000fea000383ffff */
.L_x_226:
[----:B------:R-:W-:-:S00]  /*a270*/  BRA `(.L_x_226) ;  /* 0xfffffffc00fc7947 */ /* 0x000fc0000383ffff */
[----:B------:R-:W-:-:S00]  /*a280*/  NOP ;  /* 0x0000000000007918 */ /* 0x000fc00000000000 */
[----:B------:R-:W-:-:S00]  /*a290*/  NOP ;  /* 0x0000000000007918 */ /* 0x000fc00000000000 */
[----:B------:R-:W-:-:S00]  /*a2a0*/  NOP ;  /* 0x0000000000007918 */ /* 0x000fc00000000000 */
[----:B------:R-:W-:-:S00]  /*a2b0*/  NOP ;  /* 0x0000000000007918 */ /* 0x000fc00000000000 */
[----:B------:R-:W-:-:S00]  /*a2c0*/  NOP ;  /* 0x0000000000007918 */ /* 0x000fc00000000000 */
[----:B------:R-:W-:-:S00]  /*a2d0*/  NOP ;  /* 0x0000000000007918 */ /* 0x000fc00000000000 */
[----:B------:R-:W-:-:S00]  /*a2e0*/  NOP ;  /* 0x0000000000007918 */ /* 0x000fc00000000000 */
[----:B------:R-:W-:-:S00]  /*a2f0*/  NOP ;  /* 0x0000000000007918 */ /* 0x000fc00000000000 */
.L_x_227:


//--------------------- .nv.shared._ZN7cutlass13device_kernelINS_4gemm6kernel13GemmUniversalIN4cute5tupleIJiiiiEEENS1_10collective13CollectiveMmaINS1_37MainloopSm90TmaGmmaWarpSpecializedFP8ILi14ENS5_IJNS4_1CILi4EEENSA_ILi2EEENSA_ILi1EEEEEENS1_35KernelTmaWarpSpecializedCooperativeEEENS5_IJNSA_ILi128EEESH_NSA_ILi64EEEEEENS_12float_e4m3_tENS5_IJlSD_lEEESK_SL_NS4_8TiledMMAINS4_8MMA_AtomIJNS4_4SM904GMMA31MMA_64x128x32_F32E4M3E4M3_SS_TNILNSP_7ScaleInE1ELSR_1EEEEEENS4_6LayoutINS5_IJSC_SD_SD_EEENS5_IJSD_NSA_ILi0EEESW_EEEEENS5_IJNS4_10UnderscoreESZ_SZ_EEEEENS4_23SM90_TMA_LOAD_MULTICASTENS4_14ComposedLayoutINS4_7SwizzleILi2ELi4ELi3EEENS4_18smem_ptr_flag_bitsILi8EEENSU_INS5_IJNSA_ILi8EEESI_EEENS5_IJSI_SD_EEEEEEEvNS4_8identityES12_S1C_vS1D_EENS_8epilogue10collective6detail29Sm90TmaWarpSpecializedAdapterINS1G_15DefaultEpilogueISK_SL_SL_NS1F_6thread17LinearCombinationISK_Li1EffLNS1K_9ScaleType4KindE0ELNS_15FloatRoundStyleE2ESK_EENS1_15EpilogueDefaultEEEEEvvEEEEvNT_6ParamsE --------------------------
	.section	.nv.shared._ZN7cutlass13device_kernelINS_4gemm6kernel13GemmUniversalIN4cute5tupleIJiiiiEEENS1_10collective13CollectiveMmaINS1_37MainloopSm90TmaGmmaWarpSpecializedFP8ILi14ENS5_IJNS4_1CILi4EEENSA_ILi2EEENSA_ILi1EEEEEENS1_35KernelTmaWarpSpecializedCooperativeEEENS5_IJNSA_ILi128EEESH_NSA_ILi64EEEEEENS_12float_e4m3_tENS5_IJlSD_lEEESK_SL_NS4_8TiledMMAINS4_8MMA_AtomIJNS4_4SM904GMMA31MMA_64x128x32_F32E4M3E4M3_SS_TNILNSP_7ScaleInE1ELSR_1EEEEEENS4_6LayoutINS5_IJSC_SD_SD_EEENS5_IJSD_NSA_ILi0EEESW_EEEEENS5_IJNS4_10UnderscoreESZ_SZ_EEEEENS4_23SM90_TMA_LOAD_MULTICASTENS4_14ComposedLayoutINS4_7SwizzleILi2ELi4ELi3EEENS4_18smem_ptr_flag_bitsILi8EEENSU_INS5_IJNSA_ILi8EEESI_EEENS5_IJSI_SD_EEEEEEEvNS4_8identityES12_S1C_vS1D_EENS_8epilogue10collective6detail29Sm90TmaWarpSpecializedAdapterINS1G_15DefaultEpilogueISK_SL_SL_NS1F_6thread17LinearCombinationISK_Li1EffLNS1K_9ScaleType4KindE0ELNS_15FloatRoundStyleE2ESK_EENS1_15EpilogueDefaultEEEEEvvEEEEvNT_6ParamsE,"aw",@nobits
	.sectionflags	@""
	.align	16
	.zero		1024


//--------------------- .nv.shared.reserved.0     --------------------------
	.section	.nv.shared.reserved.0,"aw",@nobits
	.weak		__nv_reservedSMEM_offset_0_alias
	.size		__nv_reservedSMEM_offset_0_alias, 0, 0
	.other		__nv_reservedSMEM_offset_0_alias,@"STO_CUDA_RESERVED_SHARED STV_DEFAULT"
__nv_reservedSMEM_offset_0_alias:
	.zero		0


//--------------------- .nv.global                --------------------------
	.section	.nv.global,"aw",@nobits
.nv.global:
	.type		_ZN40_INTERNAL_44d1e2b1_4_k_cu_dded129b_330784cute1_E,@object
	.size		_ZN40_INTERNAL_44d1e2b1_4_k_cu_dded129b_330784cute1_E,(_ZN40_INTERNAL_44d1e2b1_4_k_cu_dded129b_330784cuda3std3__45__cpo6cbeginE - _ZN40_INTERNAL_44d1e2b1_4_k_cu_dded129b_330784cute1_E)
_ZN40_INTERNAL_44d1e2b1_4_k_cu_dded129b_330784cute1_E:
	.zero		1
	.type		_ZN40_INTERNAL_44d1e2b1_4_k_cu_dded129b_330784cuda3std3__45__cpo6cbeginE,@object
	.size		_ZN40_INTERNAL_44d1e2b1_4_k_cu_dded129b_330784cuda3std3__45__cpo6cbeginE,(_ZN40_INTERNAL_44d1e2b1_4_k_cu_dded129b_330784cuda3std3__48in_placeE - _ZN40_INTERNAL_44d1e2b1_4_k_cu_dded129b_330784cuda3std3__45__cpo6cbeginE)
_ZN40_INTERNAL_44d1e2b1_4_k_cu_dded129b_330784cuda3std3__45__cpo6cbeginE:
	.zero		1
	.type		_ZN40_INTERNAL_44d1e2b1_4_k_cu_dded129b_330784cuda3std3__48in_placeE,@object
	.size		_ZN40_INTERNAL_44d1e2b1_4_k_cu_dded129b_330784cuda3std3__48in_placeE,(_ZN40_INTERNAL_44d1e2b1_4_k_cu_dded129b_330784cuda3std6ranges3__45__cpo9iter_moveE - _ZN40_INTERNAL_44d1e2b1_4_k_cu_dded129b_330784cuda3std3__48in_placeE)
_ZN40_INTERNAL_44d1e2b1_4_k_cu_dded129b_330784cuda3std3__48in_placeE:
	.zero		1
	.type		_ZN40_INTERNAL_44d1e2b1_4_k_cu_dded129b_330784cuda3std6ranges3__45__cpo9iter_moveE,@object
	.size		_ZN40_INTERNAL_44d1e2b1_4_k_cu_dded129b_330784cuda3std6ranges3__45__cpo9iter_moveE,(_ZN40_INTERNAL_44d1e2b1_4_k_cu_dded129b_330784cuda3std3__45__cpo5beginE - _ZN40_INTERNAL_44d1e2b1_4_k_cu_dded129b_330784cuda3std6ranges3__45__cpo9iter_moveE)
_ZN40_INTERNAL_44d1e2b1_4_k_cu_dded129b_330784cuda3std6ranges3__45__cpo9iter_moveE:
	.zero		1
	.type		_ZN40_INTERNAL_44d1e2b1_4_k_cu_dded129b_330784cuda3std3__45__cpo5beginE,@object
	.size		_ZN40_INTERNAL_44d1e2b1_4_k_cu_dded129b_330784cuda3std3__45__cpo5beginE,(_ZN40_INTERNAL_44d1e2b1_4_k_cu_dded129b_330784cuda3std3__442_GLOBAL__N__44d1e2b1_4_k_cu_dded129b_330786ignoreE - _ZN40_INTERNAL_44d1e2b1_4_k_cu_dded129b_330784cuda3std3__45__cpo5beginE)
_ZN40_INTERNAL_44d1e2b1_4_k_cu_dded129b_330784cuda3std3__45__cpo5beginE:
	.zero		1
	.type		_ZN40_INTERNAL_44d1e2b1_4_k_cu_dded129b_330784cuda3std3__442_GLOBAL__N__44d1e2b1_4_k_cu_dded129b_330786ignoreE,@object
	.size		_ZN40_INTERNAL_44d1e2b1_4_k_cu_dded129b_330784cuda3std3__442_GLOBAL__N__44d1e2b1_4_k_cu_dded129b_330786ignoreE,(_ZN40_INTERNAL_44d1e2b1_4_k_cu_dded129b_330784cute7productE - _ZN40_INTERNAL_44d1e2b1_4_k_cu_dded129b_330784cuda3std3__442_GLOBAL__N__44d1e2b1_4_k_cu_dded129b_330786ignoreE)
_ZN40_INTERNAL_44d1e2b1_4_k_cu_dded129b_330784cuda3std3__442_GLOBAL__N__44d1e2b1_4_k_cu_dded129b_330786ignoreE:
	.zero		1
	.type		_ZN40_INTERNAL_44d1e2b1_4_k_cu_dded129b_330784cute7productE,@object
	.size		_ZN40_INTERNAL_44d1e2b1_4_k_cu_dded129b_330784cute7productE,(_ZN40_INTERNAL_44d1e2b1_4_k_cu_dded129b_330784cuda3std3__45__cpo3endE - _ZN40_INTERNAL_44d1e2b1_4_k_cu_dded129b_330784cute7productE)
_ZN40_INTERNAL_44d1e2b1_4_k_cu_dded129b_330784cute7productE:
	.zero		1
	.type		_ZN40_INTERNAL_44d1e2b1_4_k_cu_dded129b_330784cuda3std3__45__cpo3endE,@object
	.size		_ZN40_INTERNAL_44d1e2b1_4_k_cu_dded129b_330784cuda3std3__45__cpo3endE,(_ZN40_INTERNAL_44d1e2b1_4_k_cu_dded129b_330784cuda3std3__419piecewise_constructE - _ZN40_INTERNAL_44d1e2b1_4_k_cu_dded129b_330784cuda3std3__45__cpo3endE)
_ZN40_INTERNAL_44d1e2b1_4_k_cu_dded129b_330784cuda3std3__45__cpo3endE:
	.zero		1
	.type		_ZN40_INTERNAL_44d1e2b1_4_k_cu_dded129b_330784cuda3std3__419piecewise_constructE,@object
	.size		_ZN40_INTERNAL_44d1e2b1_4_k_cu_dded129b_330784cuda3std3__419piecewise_constructE,(_ZN40_INTERNAL_44d1e2b1_4_k_cu_dded129b_330784cuda3std3__45__cpo4cendE - _ZN40_INTERNAL_44d1e2b1_4_k_cu_dded129b_330784cuda3std3__419piecewise_constructE)
_ZN40_INTERNAL_44d1e2b1_4_k_cu_dded129b_330784cuda3std3__419piecewise_constructE:
	.zero		1
	.type		_ZN40_INTERNAL_44d1e2b1_4_k_cu_dded129b_330784cuda3std3__45__cpo4cendE,@object
	.size		_ZN40_INTERNAL_44d1e2b1_4_k_cu_dded129b_330784cuda3std3__45__cpo4cendE,(_ZN40_INTERNAL_44d1e2b1_4_k_cu_dded129b_330784cuda3std6ranges3__45__cpo4swapE - _ZN40_INTERNAL_44d1e2b1_4_k_cu_dded129b_330784cuda3std3__45__cpo4cendE)
_ZN40_INTERNAL_44d1e2b1_4_k_cu_dded129b_330784cuda3std3__45__cpo4cendE:
	.zero		1
	.type		_ZN40_INTERNAL_44d1e2b1_4_k_cu_dded129b_330784cuda3std6ranges3__45__cpo4swapE,@object
	.size		_ZN40_INTERNAL_44d1e2b1_4_k_cu_dded129b_330784cuda3std6ranges3__45__cpo4swapE,(.L_7 - _ZN40_INTERNAL_44d1e2b1_4_k_cu_dded129b_330784cuda3std6ranges3__45__cpo4swapE)
_ZN40_INTERNAL_44d1e2b1_4_k_cu_dded129b_330784cuda3std6ranges3__45__cpo4swapE:
	.zero		1
.L_7:


//--------------------- .nv.constant0._ZN7cutlass13device_kernelINS_4gemm6kernel13GemmUniversalIN4cute5tupleIJiiiiEEENS1_10collective13CollectiveMmaINS1_37MainloopSm90TmaGmmaWarpSpecializedFP8ILi14ENS5_IJNS4_1CILi4EEENSA_ILi2EEENSA_ILi1EEEEEENS1_35KernelTmaWarpSpecializedCooperativeEEENS5_IJNSA_ILi128EEESH_NSA_ILi64EEEEEENS_12float_e4m3_tENS5_IJlSD_lEEESK_SL_NS4_8TiledMMAINS4_8MMA_AtomIJNS4_4SM904GMMA31MMA_64x128x32_F32E4M3E4M3_SS_TNILNSP_7ScaleInE1ELSR_1EEEEEENS4_6LayoutINS5_IJSC_SD_SD_EEENS5_IJSD_NSA_ILi0EEESW_EEEEENS5_IJNS4_10UnderscoreESZ_SZ_EEEEENS4_23SM90_TMA_LOAD_MULTICASTENS4_14ComposedLayoutINS4_7SwizzleILi2ELi4ELi3EEENS4_18smem_ptr_flag_bitsILi8EEENSU_INS5_IJNSA_ILi8EEESI_EEENS5_IJSI_SD_EEEEEEEvNS4_8identityES12_S1C_vS1D_EENS_8epilogue10collective6detail29Sm90TmaWarpSpecializedAdapterINS1G_15DefaultEpilogueISK_SL_SL_NS1F_6thread17LinearCombinationISK_Li1EffLNS1K_9ScaleType4KindE0ELNS_15FloatRoundStyleE2ESK_EENS1_15EpilogueDefaultEEEEEvvEEEEvNT_6ParamsE --------------------------
	.section	.nv.constant0._ZN7cutlass13device_kernelINS_4gemm6kernel13GemmUniversalIN4cute5tupleIJiiiiEEENS1_10collective13CollectiveMmaINS1_37MainloopSm90TmaGmmaWarpSpecializedFP8ILi14ENS5_IJNS4_1CILi4EEENSA_ILi2EEENSA_ILi1EEEEEENS1_35KernelTmaWarpSpecializedCooperativeEEENS5_IJNSA_ILi128EEESH_NSA_ILi64EEEEEENS_12float_e4m3_tENS5_IJlSD_lEEESK_SL_NS4_8TiledMMAINS4_8MMA_AtomIJNS4_4SM904GMMA31MMA_64x128x32_F32E4M3E4M3_SS_TNILNSP_7ScaleInE1ELSR_1EEEEEENS4_6LayoutINS5_IJSC_SD_SD_EEENS5_IJSD_NSA_ILi0EEESW_EEEEENS5_IJNS4_10UnderscoreESZ_SZ_EEEEENS4_23SM90_TMA_LOAD_MULTICASTENS4_14ComposedLayoutINS4_7SwizzleILi2ELi4ELi3EEENS4_18smem_ptr_flag_bitsILi8EEENSU_INS5_IJNSA_ILi8EEESI_EEENS5_IJSI_SD_EEEEEEEvNS4_8identityES12_S1C_vS1D_EENS_8epilogue10collective6detail29Sm90TmaWarpSpecializedAdapterINS1G_15DefaultEpilogueISK_SL_SL_NS1F_6thread17LinearCombinationISK_Li1EffLNS1K_9ScaleType4KindE0ELNS_15FloatRoundStyleE2ESK_EENS1_15EpilogueDefaultEEEEEvvEEEEvNT_6ParamsE,"a",@progbits
	.sectionflags	@""
	.align	4
.nv.constant0._ZN7cutlass13device_kernelINS_4gemm6kernel13GemmUniversalIN4cute5tupleIJiiiiEEENS1_10collective13CollectiveMmaINS1_37MainloopSm90TmaGmmaWarpSpecializedFP8ILi14ENS5_IJNS4_1CILi4EEENSA_ILi2EEENSA_ILi1EEEEEENS1_35KernelTmaWarpSpecializedCooperativeEEENS5_IJNSA_ILi128EEESH_NSA_ILi64EEEEEENS_12float_e4m3_tENS5_IJlSD_lEEESK_SL_NS4_8TiledMMAINS4_8MMA_AtomIJNS4_4SM904GMMA31MMA_64x128x32_F32E4M3E4M3_SS_TNILNSP_7ScaleInE1ELSR_1EEEEEENS4_6LayoutINS5_IJSC_SD_SD_EEENS5_IJSD_NSA_ILi0EEESW_EEEEENS5_IJNS4_10UnderscoreESZ_SZ_EEEEENS4_23SM90_TMA_LOAD_MULTICASTENS4_14ComposedLayoutINS4_7SwizzleILi2ELi4ELi3EEENS4_18smem_ptr_flag_bitsILi8EEENSU_INS5_IJNSA_ILi8EEESI_EEENS5_IJSI_SD_EEEEEEEvNS4_8identityES12_S1C_vS1D_EENS_8epilogue10collective6detail29Sm90TmaWarpSpecializedAdapterINS1G_15DefaultEpilogueISK_SL_SL_NS1F_6thread17LinearCombinationISK_Li1EffLNS1K_9ScaleType4KindE0ELNS_15FloatRoundStyleE2ESK_EENS1_15EpilogueDefaultEEEEEvvEEEEvNT_6ParamsE:
	.zero		1664


//--------------------- SYMBOLS --------------------------

	.type		.nv.reservedSmem.offset0,@object
	.size		.nv.reservedSmem.offset0,0x4
